	.target	sm_100a

	.elftype	@"ET_EXEC"


//--------------------- .note.nv.tkinfo           --------------------------
	.section	.note.nv.tkinfo,"",@"SHT_NOTE"
	.sectionflags	@"SHF_NOTE_NV_TKINFO"
	.tkinfo
        /*0018*/ 	.word	0x00000002
        /*0030*/ 	.string	""
        /*0030*/ 	.string	"ptxas"
        /*0030*/ 	.string	"Cuda compilation tools, release 13.0, V13.0.88"
        /*0030*/ 	.string	"Build cuda_13.0.r13.0/compiler.36424714_0"
        /*0030*/ 	.string	"-arch sm_100a -m 64 "



//--------------------- .note.nv.cuinfo           --------------------------
	.section	.note.nv.cuinfo,"",@"SHT_NOTE"
	.sectionflags	@"SHF_NOTE_NV_CUINFO"
        /*0018*/ 	.short	0x0002
        /*001a*/ 	.short	0x0064
        /*001c*/ 	.short	0x0082
	.zero		2


//--------------------- .nv.info                  --------------------------
	.section	.nv.info,"",@"SHT_CUDA_INFO"
	.align	4


	//----- nvinfo : EIATTR_REGCOUNT
	.align		4
        /*0000*/ 	.byte	0x04, 0x2f
        /*0002*/ 	.short	(.L_19 - .L_18)
	.align		4
.L_18:
        /*0004*/ 	.word	index@(_ZN7cutlass13device_kernelINS_4gemm6kernel13GemmUniversalIN4cute5tupleIJiiiiEEENS1_10collective13CollectiveMmaINS1_35MainloopSm100TmaUmmaWarpSpecializedILi5ELi2ELi4ENS5_IJNS4_1CILi2EEENSA_ILi1EEESC_EEEEENS5_IJNSA_ILi64EEENSA_ILi128EEENSA_ILi32EEEEEENS_12float_e5m2_tENS5_IJlSC_lEEESJ_SK_NS4_8TiledMMAINS4_8MMA_AtomIJNS4_10MMA_TraitsINS4_19SM100_MMA_F8F6F4_SSEJSJ_SJ_fSF_SG_NS4_17integral_constantINS4_4UMMA5MajorELSR_0EEESS_NSP_INSQ_7ScaleInELST_0EEESU_EEEEEENS4_6LayoutINS5_IJSC_SC_SC_EEENS5_IJNSA_ILi0EEESZ_SZ_EEEEENS5_IJNS4_10UnderscoreES12_S12_EEEEENS4_13SM90_TMA_LOADENS4_14ComposedLayoutINS4_7SwizzleILi1ELi4ELi3EEENS4_18smem_ptr_flag_bitsILi8EEENSX_INS5_IJNSA_ILi8EEESH_EEENS5_IJSH_SC_EEEEEEEvNS4_8identityENS4_23SM90_TMA_LOAD_MULTICASTES1F_vS1G_EENS_8epilogue10collective18CollectiveEpilogueINS1J_23Sm100TmaWarpSpecializedILi2ELi2ELi32ELb0ELb0EEEJSI_NS5_IJNSX_ISF_SC_EES1O_EEESJ_SK_SJ_SK_NS1J_6fusion15FusionCallbacksIS1N_NS1Q_17LinearCombinationISJ_fSJ_fLNS_15FloatRoundStyleE2EEESI_S1P_JEEENS4_5SM1004TMEM4LOAD26SM100_TMEM_LOAD_16dp32b32xES15_NS16_INS17_ILi2ELi4ELi3EEES1A_NSX_INS5_IJS1B_SF_EEENS5_IJSF_SC_EEEEEEENS4_39AutoVectorizingCopyWithAssumedAlignmentILi128EEENS4_14SM90_TMA_STOREES24_S26_S26_EEEvvEEEEvNT_6ParamsE)
        /*0008*/ 	.word	0x00000072


	//----- nvinfo : EIATTR_FRAME_SIZE
	.align		4
.L_19:
        /*000c*/ 	.byte	0x04, 0x11
        /*000e*/ 	.short	(.L_21 - .L_20)
	.align		4
.L_20:
        /*0010*/ 	.word	index@($__internal_2_$__cuda_sm10x_tcgen05_guardrail_trap_unallocated_columns_being_dealloced)
        /*0014*/ 	.word	0x00000000


	//----- nvinfo : EIATTR_FRAME_SIZE
	.align		4
.L_21:
        /*0018*/ 	.byte	0x04, 0x11
        /*001a*/ 	.short	(.L_23 - .L_22)
	.align		4
.L_22:
        /*001c*/ 	.word	index@($__internal_1_$__cuda_sm10x_tcgen05_guardrail_trap_phase_invalid_during_alloc)
        /*0020*/ 	.word	0x00000000


	//----- nvinfo : EIATTR_FRAME_SIZE
	.align		4
.L_23:
        /*0024*/ 	.byte	0x04, 0x11
        /*0026*/ 	.short	(.L_25 - .L_24)
	.align		4
.L_24:
        /*0028*/ 	.word	index@($__internal_0_$__cuda_sm10x_tcgen05_guardrail_trap_col_being_dealloced_not_returned_by_alloc)
        /*002c*/ 	.word	0x00000000


	//----- nvinfo : EIATTR_FRAME_SIZE
	.align		4
.L_25:
        /*0030*/ 	.byte	0x04, 0x11
        /*0032*/ 	.short	(.L_27 - .L_26)
	.align		4
.L_26:
        /*0034*/ 	.word	index@(_ZN7cutlass13device_kernelINS_4gemm6kernel13GemmUniversalIN4cute5tupleIJiiiiEEENS1_10collective13CollectiveMmaINS1_35MainloopSm100TmaUmmaWarpSpecializedILi5ELi2ELi4ENS5_IJNS4_1CILi2EEENSA_ILi1EEESC_EEEEENS5_IJNSA_ILi64EEENSA_ILi128EEENSA_ILi32EEEEEENS_12float_e5m2_tENS5_IJlSC_lEEESJ_SK_NS4_8TiledMMAINS4_8MMA_AtomIJNS4_10MMA_TraitsINS4_19SM100_MMA_F8F6F4_SSEJSJ_SJ_fSF_SG_NS4_17integral_constantINS4_4UMMA5MajorELSR_0EEESS_NSP_INSQ_7ScaleInELST_0EEESU_EEEEEENS4_6LayoutINS5_IJSC_SC_SC_EEENS5_IJNSA_ILi0EEESZ_SZ_EEEEENS5_IJNS4_10UnderscoreES12_S12_EEEEENS4_13SM90_TMA_LOADENS4_14ComposedLayoutINS4_7SwizzleILi1ELi4ELi3EEENS4_18smem_ptr_flag_bitsILi8EEENSX_INS5_IJNSA_ILi8EEESH_EEENS5_IJSH_SC_EEEEEEEvNS4_8identityENS4_23SM90_TMA_LOAD_MULTICASTES1F_vS1G_EENS_8epilogue10collective18CollectiveEpilogueINS1J_23Sm100TmaWarpSpecializedILi2ELi2ELi32ELb0ELb0EEEJSI_NS5_IJNSX_ISF_SC_EES1O_EEESJ_SK_SJ_SK_NS1J_6fusion15FusionCallbacksIS1N_NS1Q_17LinearCombinationISJ_fSJ_fLNS_15FloatRoundStyleE2EEESI_S1P_JEEENS4_5SM1004TMEM4LOAD26SM100_TMEM_LOAD_16dp32b32xES15_NS16_INS17_ILi2ELi4ELi3EEES1A_NSX_INS5_IJS1B_SF_EEENS5_IJSF_SC_EEEEEEENS4_39AutoVectorizingCopyWithAssumedAlignmentILi128EEENS4_14SM90_TMA_STOREES24_S26_S26_EEEvvEEEEvNT_6ParamsE)
        /*0038*/ 	.word	0x00000000


	//----- nvinfo : EIATTR_MIN_STACK_SIZE
	.align		4
.L_27:
        /*003c*/ 	.byte	0x04, 0x12
        /*003e*/ 	.short	(.L_29 - .L_28)
	.align		4
.L_28:
        /*0040*/ 	.word	index@(_ZN7cutlass13device_kernelINS_4gemm6kernel13GemmUniversalIN4cute5tupleIJiiiiEEENS1_10collective13CollectiveMmaINS1_35MainloopSm100TmaUmmaWarpSpecializedILi5ELi2ELi4ENS5_IJNS4_1CILi2EEENSA_ILi1EEESC_EEEEENS5_IJNSA_ILi64EEENSA_ILi128EEENSA_ILi32EEEEEENS_12float_e5m2_tENS5_IJlSC_lEEESJ_SK_NS4_8TiledMMAINS4_8MMA_AtomIJNS4_10MMA_TraitsINS4_19SM100_MMA_F8F6F4_SSEJSJ_SJ_fSF_SG_NS4_17integral_constantINS4_4UMMA5MajorELSR_0EEESS_NSP_INSQ_7ScaleInELST_0EEESU_EEEEEENS4_6LayoutINS5_IJSC_SC_SC_EEENS5_IJNSA_ILi0EEESZ_SZ_EEEEENS5_IJNS4_10UnderscoreES12_S12_EEEEENS4_13SM90_TMA_LOADENS4_14ComposedLayoutINS4_7SwizzleILi1ELi4ELi3EEENS4_18smem_ptr_flag_bitsILi8EEENSX_INS5_IJNSA_ILi8EEESH_EEENS5_IJSH_SC_EEEEEEEvNS4_8identityENS4_23SM90_TMA_LOAD_MULTICASTES1F_vS1G_EENS_8epilogue10collective18CollectiveEpilogueINS1J_23Sm100TmaWarpSpecializedILi2ELi2ELi32ELb0ELb0EEEJSI_NS5_IJNSX_ISF_SC_EES1O_EEESJ_SK_SJ_SK_NS1J_6fusion15FusionCallbacksIS1N_NS1Q_17LinearCombinationISJ_fSJ_fLNS_15FloatRoundStyleE2EEESI_S1P_JEEENS4_5SM1004TMEM4LOAD26SM100_TMEM_LOAD_16dp32b32xES15_NS16_INS17_ILi2ELi4ELi3EEES1A_NSX_INS5_IJS1B_SF_EEENS5_IJSF_SC_EEEEEEENS4_39AutoVectorizingCopyWithAssumedAlignmentILi128EEENS4_14SM90_TMA_STOREES24_S26_S26_EEEvvEEEEvNT_6ParamsE)
        /*0044*/ 	.word	0x00000000
.L_29:


//--------------------- .nv.compat                --------------------------
	.section	.nv.compat,"",@"SHT_CUDA_COMPAT_INFO"
	.align	4
        /*0000*/ 	.byte	0x02, 0x09, 0x01, 0x00, 0x02, 0x02, 0x02, 0x00, 0x02, 0x05, 0x05, 0x00, 0x03, 0x07, 0x01, 0x01
        /*0010*/ 	.byte	0x02, 0x03, 0x01, 0x00, 0x02, 0x06, 0x01, 0x00, 0x04, 0x0b, 0x08, 0x00, 0x09, 0x00, 0x00, 0x00
        /*0020*/ 	.byte	0x00, 0x00, 0x00, 0x00


//--------------------- .nv.info._ZN7cutlass13device_kernelINS_4gemm6kernel13GemmUniversalIN4cute5tupleIJiiiiEEENS1_10collective13CollectiveMmaINS1_35MainloopSm100TmaUmmaWarpSpecializedILi5ELi2ELi4ENS5_IJNS4_1CILi2EEENSA_ILi1EEESC_EEEEENS5_IJNSA_ILi64EEENSA_ILi128EEENSA_ILi32EEEEEENS_12float_e5m2_tENS5_IJlSC_lEEESJ_SK_NS4_8TiledMMAINS4_8MMA_AtomIJNS4_10MMA_TraitsINS4_19SM100_MMA_F8F6F4_SSEJSJ_SJ_fSF_SG_NS4_17integral_constantINS4_4UMMA5MajorELSR_0EEESS_NSP_INSQ_7ScaleInELST_0EEESU_EEEEEENS4_6LayoutINS5_IJSC_SC_SC_EEENS5_IJNSA_ILi0EEESZ_SZ_EEEEENS5_IJNS4_10UnderscoreES12_S12_EEEEENS4_13SM90_TMA_LOADENS4_14ComposedLayoutINS4_7SwizzleILi1ELi4ELi3EEENS4_18smem_ptr_flag_bitsILi8EEENSX_INS5_IJNSA_ILi8EEESH_EEENS5_IJSH_SC_EEEEEEEvNS4_8identityENS4_23SM90_TMA_LOAD_MULTICASTES1F_vS1G_EENS_8epilogue10collective18CollectiveEpilogueINS1J_23Sm100TmaWarpSpecializedILi2ELi2ELi32ELb0ELb0EEEJSI_NS5_IJNSX_ISF_SC_EES1O_EEESJ_SK_SJ_SK_NS1J_6fusion15FusionCallbacksIS1N_NS1Q_17LinearCombinationISJ_fSJ_fLNS_15FloatRoundStyleE2EEESI_S1P_JEEENS4_5SM1004TMEM4LOAD26SM100_TMEM_LOAD_16dp32b32xES15_NS16_INS17_ILi2ELi4ELi3EEES1A_NSX_INS5_IJS1B_SF_EEENS5_IJSF_SC_EEEEEEENS4_39AutoVectorizingCopyWithAssumedAlignmentILi128EEENS4_14SM90_TMA_STOREES24_S26_S26_EEEvvEEEEvNT_6ParamsE --------------------------
	.section	.nv.info._ZN7cutlass13device_kernelINS_4gemm6kernel13GemmUniversalIN4cute5tupleIJiiiiEEENS1_10collective13CollectiveMmaINS1_35MainloopSm100TmaUmmaWarpSpecializedILi5ELi2ELi4ENS5_IJNS4_1CILi2EEENSA_ILi1EEESC_EEEEENS5_IJNSA_ILi64EEENSA_ILi128EEENSA_ILi32EEEEEENS_12float_e5m2_tENS5_IJlSC_lEEESJ_SK_NS4_8TiledMMAINS4_8MMA_AtomIJNS4_10MMA_TraitsINS4_19SM100_MMA_F8F6F4_SSEJSJ_SJ_fSF_SG_NS4_17integral_constantINS4_4UMMA5MajorELSR_0EEESS_NSP_INSQ_7ScaleInELST_0EEESU_EEEEEENS4_6LayoutINS5_IJSC_SC_SC_EEENS5_IJNSA_ILi0EEESZ_SZ_EEEEENS5_IJNS4_10UnderscoreES12_S12_EEEEENS4_13SM90_TMA_LOADENS4_14ComposedLayoutINS4_7SwizzleILi1ELi4ELi3EEENS4_18smem_ptr_flag_bitsILi8EEENSX_INS5_IJNSA_ILi8EEESH_EEENS5_IJSH_SC_EEEEEEEvNS4_8identityENS4_23SM90_TMA_LOAD_MULTICASTES1F_vS1G_EENS_8epilogue10collective18CollectiveEpilogueINS1J_23Sm100TmaWarpSpecializedILi2ELi2ELi32ELb0ELb0EEEJSI_NS5_IJNSX_ISF_SC_EES1O_EEESJ_SK_SJ_SK_NS1J_6fusion15FusionCallbacksIS1N_NS1Q_17LinearCombinationISJ_fSJ_fLNS_15FloatRoundStyleE2EEESI_S1P_JEEENS4_5SM1004TMEM4LOAD26SM100_TMEM_LOAD_16dp32b32xES15_NS16_INS17_ILi2ELi4ELi3EEES1A_NSX_INS5_IJS1B_SF_EEENS5_IJSF_SC_EEEEEEENS4_39AutoVectorizingCopyWithAssumedAlignmentILi128EEENS4_14SM90_TMA_STOREES24_S26_S26_EEEvvEEEEvNT_6ParamsE,"",@"SHT_CUDA_INFO"
	.sectionflags	@""
	.align	4


	//----- nvinfo : EIATTR_CUDA_API_VERSION
	.align		4
        /*0000*/ 	.byte	0x04, 0x37
        /*0002*/ 	.short	(.L_31 - .L_30)
.L_30:
        /*0004*/ 	.word	0x00000082


	//----- nvinfo : EIATTR_KPARAM_INFO
	.align		4
.L_31:
        /*0008*/ 	.byte	0x04, 0x17
        /*000a*/ 	.short	(.L_33 - .L_32)
.L_32:
        /*000c*/ 	.word	0x00000000
        /*0010*/ 	.short	0x0000
        /*0012*/ 	.short	0x0000
        /*0014*/ 	.byte	0x00, 0xf0, 0x01, 0x20


	//----- nvinfo : EIATTR_AT_ENTRY_FRAGMENTS
	.align		4
.L_33:
        /*0018*/ 	.byte	0x04, 0x4f
        /*001a*/ 	.short	(.L_35 - .L_34)


	//   ....[0]....
.L_34:
        /*001c*/ 	.word	0x00000006


	//----- nvinfo : EIATTR_RESERVED_SMEM_USED
	.align		4
.L_35:
        /*0020*/ 	.byte	0x01, 0x41
	.zero		2


	//----- nvinfo : EIATTR_SPARSE_MMA_MASK
	.align		4
        /*0024*/ 	.byte	0x03, 0x50
        /*0026*/ 	.short	0x0000


	//----- nvinfo : EIATTR_TCGEN05_1CTA_USED
	.align		4
        /*0028*/ 	.byte	0x01, 0x51
	.zero		2


	//----- nvinfo : EIATTR_MAXREG_COUNT
	.align		4
        /*002c*/ 	.byte	0x03, 0x1b
        /*002e*/ 	.short	0x00ff


	//----- nvinfo : EIATTR_NUM_BARRIERS
	.align		4
        /*0030*/ 	.byte	0x02, 0x4c
        /*0032*/ 	.byte	0x07
	.zero		1


	//----- nvinfo : EIATTR_EXTERNS
	.align		4
        /*0034*/ 	.byte	0x04, 0x0f
        /*0036*/ 	.short	(.L_37 - .L_36)


	//   ....[0]....
	.align		4
.L_36:
        /*0038*/ 	.word	index@(__assertfail)


	//----- nvinfo : EIATTR_MERCURY_ISA_VERSION
	.align		4
.L_37:
        /*003c*/ 	.byte	0x03, 0x5f
        /*003e*/ 	.short	0x0101


	//----- nvinfo : EIATTR_INT_WARP_WIDE_INSTR_OFFSETS
	.align		4
        /*0040*/ 	.byte	0x04, 0x31
        /*0042*/ 	.short	(.L_39 - .L_38)


	//   ....[0]....
.L_38:
        /*0044*/ 	.word	0x00003bb0


	//   ....[1]....
        /*0048*/ 	.word	0x00003bd0


	//   ....[2]....
        /*004c*/ 	.word	0x00003c00


	//   ....[3]....
        /*0050*/ 	.word	0x000047d0


	//   ....[4]....
        /*0054*/ 	.word	0x00004840


	//   ....[5]....
        /*0058*/ 	.word	0x00004930


	//   ....[6]....
        /*005c*/ 	.word	0x000049e0


	//----- nvinfo : EIATTR_COOP_GROUP_MASK_REGIDS
	.align		4
.L_39:
        /*0060*/ 	.byte	0x04, 0x29
        /*0062*/ 	.short	(.L_41 - .L_40)


	//   ....[0]....
.L_40:
        /*0064*/ 	.word	0xffffffff


	//   ....[1]....
        /*0068*/ 	.word	0xffffffff


	//   ....[2]....
        /*006c*/ 	.word	0xffffffff


	//   ....[3]....
        /*0070*/ 	.word	0xffffffff


	//   ....[4]....
        /*0074*/ 	.word	0xffffffff


	//   ....[5]....
        /*0078*/ 	.word	0xffffffff


	//   ....[6]....
        /*007c*/ 	.word	0xffffffff


	//   ....[7]....
        /*0080*/ 	.word	0xffffffff


	//   ....[8]....
        /*0084*/ 	.word	0xffffffff


	//   ....[9]....
        /*0088*/ 	.word	0xffffffff


	//   ....[10]....
        /*008c*/ 	.word	0xffffffff


	//   ....[11]....
        /*0090*/ 	.word	0xffffffff


	//   ....[12]....
        /*0094*/ 	.word	0xffffffff


	//   ....[13]....
        /*0098*/ 	.word	0xffffffff


	//----- nvinfo : EIATTR_COOP_GROUP_INSTR_OFFSETS
	.align		4
.L_41:
        /*009c*/ 	.byte	0x04, 0x28
        /*009e*/ 	.short	(.L_43 - .L_42)


	//   ....[0]....
.L_42:
        /*00a0*/ 	.word	0x00000080


	//   ....[1]....
        /*00a4*/ 	.word	0x000004f0


	//   ....[2]....
        /*00a8*/ 	.word	0x000006b0


	//   ....[3]....
        /*00ac*/ 	.word	0x00000810


	//   ....[4]....
        /*00b0*/ 	.word	0x00000910


	//   ....[5]....
        /*00b4*/ 	.word	0x00000a80


	//   ....[6]....
        /*00b8*/ 	.word	0x00000c20


	//   ....[7]....
        /*00bc*/ 	.word	0x00000dd0


	//   ....[8]....
        /*00c0*/ 	.word	0x00001f90


	//   ....[9]....
        /*00c4*/ 	.word	0x00002ef0


	//   ....[10]....
        /*00c8*/ 	.word	0x00003100


	//   ....[11]....
        /*00cc*/ 	.word	0x00003130


	//   ....[12]....
        /*00d0*/ 	.word	0x00003a90


	//   ....[13]....
        /*00d4*/ 	.word	0x00003cc0


	//----- nvinfo : EIATTR_VRC_CTA_INIT_COUNT
	.align		4
.L_43:
        /*00d8*/ 	.byte	0x02, 0x4a
        /*00da*/ 	.byte	0x80
	.zero		1


	//----- nvinfo : EIATTR_SYSCALL_OFFSETS
	.align		4
        /*00dc*/ 	.byte	0x04, 0x46
        /*00de*/ 	.short	(.L_45 - .L_44)


	//   ....[0]....
.L_44:
        /*00e0*/ 	.word	0x000055f0


	//   ....[1]....
        /*00e4*/ 	.word	0x00005730


	//   ....[2]....
        /*00e8*/ 	.word	0x00005f60


	//   ....[3]....
        /*00ec*/ 	.word	0x00006cf0


	//----- nvinfo : EIATTR_MBARRIER_INSTR_OFFSETS
	.align		4
.L_45:
        /*00f0*/ 	.byte	0x04, 0x39
        /*00f2*/ 	.short	(.L_47 - .L_46)


	//   ....[0]....
.L_46:
        /*00f4*/ 	.word	0x00000600
        /*00f8*/ 	.word	0x000000ff
        /*00fc*/ 	.word	0x00000000
        /*0100*/ 	.short	0x0100
        /*0102*/ 	.byte	0x04
	.zero		1


	//   ....[1]....
        /*0104*/ 	.word	0x00000610
        /*0108*/ 	.word	0x000000ff
        /*010c*/ 	.word	0x00000028
        /*0110*/ 	.short	0x0100
        /*0112*/ 	.byte	0x04
	.zero		1


	//   ....[2]....
        /*0114*/ 	.word	0x00000620
        /*0118*/ 	.word	0x000000ff
        /*011c*/ 	.word	0x00000008
        /*0120*/ 	.short	0x0100
        /*0122*/ 	.byte	0x04
	.zero		1


	//   ....[3]....
        /*0124*/ 	.word	0x00000630
        /*0128*/ 	.word	0x000000ff
        /*012c*/ 	.word	0x00000030
        /*0130*/ 	.short	0x0100
        /*0132*/ 	.byte	0x04
	.zero		1


	//   ....[4]....
        /*0134*/ 	.word	0x00000640
        /*0138*/ 	.word	0x000000ff
        /*013c*/ 	.word	0x00000010
        /*0140*/ 	.short	0x0100
        /*0142*/ 	.byte	0x04
	.zero		1


	//   ....[5]....
        /*0144*/ 	.word	0x00000650
        /*0148*/ 	.word	0x000000ff
        /*014c*/ 	.word	0x00000038
        /*0150*/ 	.short	0x0100
        /*0152*/ 	.byte	0x04
	.zero		1


	//   ....[6]....
        /*0154*/ 	.word	0x00000660
        /*0158*/ 	.word	0x000000ff
        /*015c*/ 	.word	0x00000018
        /*0160*/ 	.short	0x0100
        /*0162*/ 	.byte	0x04
	.zero		1


	//   ....[7]....
        /*0164*/ 	.word	0x00000670
        /*0168*/ 	.word	0x000000ff
        /*016c*/ 	.word	0x00000040
        /*0170*/ 	.short	0x0100
        /*0172*/ 	.byte	0x04
	.zero		1


	//   ....[8]....
        /*0174*/ 	.word	0x00000680
        /*0178*/ 	.word	0x000000ff
        /*017c*/ 	.word	0x00000020
        /*0180*/ 	.short	0x0100
        /*0182*/ 	.byte	0x04
	.zero		1


	//   ....[9]....
        /*0184*/ 	.word	0x00000690
        /*0188*/ 	.word	0x000000ff
        /*018c*/ 	.word	0x00000048
        /*0190*/ 	.short	0x0100
        /*0192*/ 	.byte	0x04
	.zero		1


	//   ....[10]....
        /*0194*/ 	.word	0x000007c0
        /*0198*/ 	.word	0x000000ff
        /*019c*/ 	.word	0x00000050
        /*01a0*/ 	.short	0x0100
        /*01a2*/ 	.byte	0x04
	.zero		1


	//   ....[11]....
        /*01a4*/ 	.word	0x000007d0
        /*01a8*/ 	.word	0x000000ff
        /*01ac*/ 	.word	0x00000060
        /*01b0*/ 	.short	0x0100
        /*01b2*/ 	.byte	0x04
	.zero		1


	//   ....[12]....
        /*01b4*/ 	.word	0x000007e0
        /*01b8*/ 	.word	0x000000ff
        /*01bc*/ 	.word	0x00000058
        /*01c0*/ 	.short	0x0100
        /*01c2*/ 	.byte	0x04
	.zero		1


	//   ....[13]....
        /*01c4*/ 	.word	0x000007f0
        /*01c8*/ 	.word	0x000000ff
        /*01cc*/ 	.word	0x00000068
        /*01d0*/ 	.short	0x0100
        /*01d2*/ 	.byte	0x04
	.zero		1


	//   ....[14]....
        /*01d4*/ 	.word	0x000008e0
        /*01d8*/ 	.word	0x000000ff
        /*01dc*/ 	.word	0x00000070
        /*01e0*/ 	.short	0x0100
        /*01e2*/ 	.byte	0x06
	.zero		1


	//   ....[15]....
        /*01e4*/ 	.word	0x000008f0
        /*01e8*/ 	.word	0x000000ff
        /*01ec*/ 	.word	0x00000078
        /*01f0*/ 	.short	0x0100
        /*01f2*/ 	.byte	0x06
	.zero		1


	//   ....[16]....
        /*01f4*/ 	.word	0x00000a30
        /*01f8*/ 	.word	0x000000ff
        /*01fc*/ 	.word	0x00000080
        /*0200*/ 	.short	0x0100
        /*0202*/ 	.byte	0x06
	.zero		1


	//   ....[17]....
        /*0204*/ 	.word	0x00000a40
        /*0208*/ 	.word	0x000000ff
        /*020c*/ 	.word	0x00000090
        /*0210*/ 	.short	0x0100
        /*0212*/ 	.byte	0x06
	.zero		1


	//   ....[18]....
        /*0214*/ 	.word	0x00000a50
        /*0218*/ 	.word	0x000000ff
        /*021c*/ 	.word	0x00000088
        /*0220*/ 	.short	0x0100
        /*0222*/ 	.byte	0x06
	.zero		1


	//   ....[19]....
        /*0224*/ 	.word	0x00000a60
        /*0228*/ 	.word	0x000000ff
        /*022c*/ 	.word	0x00000098
        /*0230*/ 	.short	0x0100
        /*0232*/ 	.byte	0x06
	.zero		1


	//   ....[20]....
        /*0234*/ 	.word	0x00000b90
        /*0238*/ 	.word	0x000000ff
        /*023c*/ 	.word	0x000000a0
        /*0240*/ 	.short	0x0100
        /*0242*/ 	.byte	0x04
	.zero		1


	//   ....[21]....
        /*0244*/ 	.word	0x00000ba0
        /*0248*/ 	.word	0x000000ff
        /*024c*/ 	.word	0x000000c0
        /*0250*/ 	.short	0x0100
        /*0252*/ 	.byte	0x04
	.zero		1


	//   ....[22]....
        /*0254*/ 	.word	0x00000bb0
        /*0258*/ 	.word	0x000000ff
        /*025c*/ 	.word	0x000000a8
        /*0260*/ 	.short	0x0100
        /*0262*/ 	.byte	0x04
	.zero		1


	//   ....[23]....
        /*0264*/ 	.word	0x00000bc0
        /*0268*/ 	.word	0x000000ff
        /*026c*/ 	.word	0x000000c8
        /*0270*/ 	.short	0x0100
        /*0272*/ 	.byte	0x04
	.zero		1


	//   ....[24]....
        /*0274*/ 	.word	0x00000bd0
        /*0278*/ 	.word	0x000000ff
        /*027c*/ 	.word	0x000000b0
        /*0280*/ 	.short	0x0100
        /*0282*/ 	.byte	0x04
	.zero		1


	//   ....[25]....
        /*0284*/ 	.word	0x00000be0
        /*0288*/ 	.word	0x000000ff
        /*028c*/ 	.word	0x000000d0
        /*0290*/ 	.short	0x0100
        /*0292*/ 	.byte	0x04
	.zero		1


	//   ....[26]....
        /*0294*/ 	.word	0x00000bf0
        /*0298*/ 	.word	0x000000ff
        /*029c*/ 	.word	0x000000b8
        /*02a0*/ 	.short	0x0100
        /*02a2*/ 	.byte	0x04
	.zero		1


	//   ....[27]....
        /*02a4*/ 	.word	0x00000c00
        /*02a8*/ 	.word	0x000000ff
        /*02ac*/ 	.word	0x000000d8
        /*02b0*/ 	.short	0x0100
        /*02b2*/ 	.byte	0x04
	.zero		1


	//   ....[28]....
        /*02b4*/ 	.word	0x00000cf0
        /*02b8*/ 	.word	0x000000ff
        /*02bc*/ 	.word	0x000000e0
        /*02c0*/ 	.short	0x0100
        /*02c2*/ 	.byte	0x04
	.zero		1


	//   ....[29]....
        /*02c4*/ 	.word	0x00000d00
        /*02c8*/ 	.word	0x000000ff
        /*02cc*/ 	.word	0x000000f0
        /*02d0*/ 	.short	0x0100
        /*02d2*/ 	.byte	0x04
	.zero		1


	//   ....[30]....
        /*02d4*/ 	.word	0x00000d10
        /*02d8*/ 	.word	0x000000ff
        /*02dc*/ 	.word	0x000000e8
        /*02e0*/ 	.short	0x0100
        /*02e2*/ 	.byte	0x04
	.zero		1


	//   ....[31]....
        /*02e4*/ 	.word	0x00000d20
        /*02e8*/ 	.word	0x000000ff
        /*02ec*/ 	.word	0x000000f8
        /*02f0*/ 	.short	0x0100
        /*02f2*/ 	.byte	0x04
	.zero		1


	//   ....[32]....
        /*02f4*/ 	.word	0x00001840
        /*02f8*/ 	.word	0x00000000
        /*02fc*/ 	.word	0x000000f0
        /*0300*/ 	.short	0x010a
        /*0302*/ 	.byte	0xff
	.zero		1


	//   ....[33]....
        /*0304*/ 	.word	0x00001860
        /*0308*/ 	.word	0x00000000
        /*030c*/ 	.word	0x000000e0
        /*0310*/ 	.short	0x0101
        /*0312*/ 	.byte	0xff
	.zero		1


	//   ....[34]....
        /*0314*/ 	.word	0x00001920
        /*0318*/ 	.word	0x000000ff
        /*031c*/ 	.word	0x00000028
        /*0320*/ 	.short	0x010a
        /*0322*/ 	.byte	0x04
	.zero		1


	//   ....[35]....
        /*0324*/ 	.word	0x000019a0
        /*0328*/ 	.word	0x000000ff
        /*032c*/ 	.word	0x00000028
        /*0330*/ 	.short	0x010a
        /*0332*/ 	.byte	0x21
	.zero		1


	//   ....[36]....
        /*0334*/ 	.word	0x00001b30
        /*0338*/ 	.word	0x000000ff
        /*033c*/ 	.word	0x00000028
        /*0340*/ 	.short	0x010a
        /*0342*/ 	.byte	0x08
	.zero		1


	//   ....[37]....
        /*0344*/ 	.word	0x00001c50
        /*0348*/ 	.word	0x000000ff
        /*034c*/ 	.word	0x00000078
        /*0350*/ 	.short	0x0101
        /*0352*/ 	.byte	0x07
	.zero		1


	//   ....[38]....
        /*0354*/ 	.word	0x00001c70
        /*0358*/ 	.word	0x000000ff
        /*035c*/ 	.word	0x00000028
        /*0360*/ 	.short	0x010a
        /*0362*/ 	.byte	0x04
	.zero		1


	//   ....[39]....
        /*0364*/ 	.word	0x00001cf0
        /*0368*/ 	.word	0x000000ff
        /*036c*/ 	.word	0x00000028
        /*0370*/ 	.short	0x010a
        /*0372*/ 	.byte	0x09
	.zero		1


	//   ....[40]....
        /*0374*/ 	.word	0x00001e90
        /*0378*/ 	.word	0x000000ff
        /*037c*/ 	.word	0x00000028
        /*0380*/ 	.short	0x010a
        /*0382*/ 	.byte	0x06
	.zero		1


	//   ....[41]....
        /*0384*/ 	.word	0x00001fc0
        /*0388*/ 	.word	0x00000003
        /*038c*/ 	.word	0x00000080
        /*0390*/ 	.short	0x010a
        /*0392*/ 	.byte	0xff
	.zero		1


	//   ....[42]....
        /*0394*/ 	.word	0x00002110
        /*0398*/ 	.word	0x00000000
        /*039c*/ 	.word	0x00000000
        /*03a0*/ 	.short	0x0101
        /*03a2*/ 	.byte	0xff
	.zero		1


	//   ....[43]....
        /*03a4*/ 	.word	0x000026b0
        /*03a8*/ 	.word	0x000000ff
        /*03ac*/ 	.word	0x00000000
        /*03b0*/ 	.short	0x010a
        /*03b2*/ 	.byte	0x04
	.zero		1


	//   ....[44]....
        /*03b4*/ 	.word	0x00002740
        /*03b8*/ 	.word	0x000000ff
        /*03bc*/ 	.word	0x00000000
        /*03c0*/ 	.short	0x010a
        /*03c2*/ 	.byte	0x05
	.zero		1


	//   ....[45]....
        /*03c4*/ 	.word	0x000027d0
        /*03c8*/ 	.word	0x000000ff
        /*03cc*/ 	.word	0x00000000
        /*03d0*/ 	.short	0x010a
        /*03d2*/ 	.byte	0x05
	.zero		1


	//   ....[46]....
        /*03d4*/ 	.word	0x00002860
        /*03d8*/ 	.word	0x000000ff
        /*03dc*/ 	.word	0x00000000
        /*03e0*/ 	.short	0x010a
        /*03e2*/ 	.byte	0x05
	.zero		1


	//   ....[47]....
        /*03e4*/ 	.word	0x00002900
        /*03e8*/ 	.word	0x00000000
        /*03ec*/ 	.word	0x00000000
        /*03f0*/ 	.short	0x010a
        /*03f2*/ 	.byte	0xff
	.zero		1


	//   ....[48]....
        /*03f4*/ 	.word	0x00002a40
        /*03f8*/ 	.word	0x00000002
        /*03fc*/ 	.word	0x000000e0
        /*0400*/ 	.short	0x010a
        /*0402*/ 	.byte	0xff
	.zero		1


	//   ....[49]....
        /*0404*/ 	.word	0x00002aa0
        /*0408*/ 	.word	0x00000004
        /*040c*/ 	.word	0x00000000
        /*0410*/ 	.short	0x0101
        /*0412*/ 	.byte	0xff
	.zero		1


	//   ....[50]....
        /*0414*/ 	.word	0x00002ac0
        /*0418*/ 	.word	0x000000ff
        /*041c*/ 	.word	0x00000090
        /*0420*/ 	.short	0x010a
        /*0422*/ 	.byte	0x04
	.zero		1


	//   ....[51]....
        /*0424*/ 	.word	0x00002be0
        /*0428*/ 	.word	0x00000002
        /*042c*/ 	.word	0x00000080
        /*0430*/ 	.short	0x010a
        /*0432*/ 	.byte	0xff
	.zero		1


	//   ....[52]....
        /*0434*/ 	.word	0x00002cf0
        /*0438*/ 	.word	0x00000002
        /*043c*/ 	.word	0x00000000
        /*0440*/ 	.short	0x0101
        /*0442*/ 	.byte	0xff
	.zero		1


	//   ....[53]....
        /*0444*/ 	.word	0x00002d80
        /*0448*/ 	.word	0x000000ff
        /*044c*/ 	.word	0x00000090
        /*0450*/ 	.short	0x0106
        /*0452*/ 	.byte	0x04
	.zero		1


	//   ....[54]....
        /*0454*/ 	.word	0x00002da0
        /*0458*/ 	.word	0x000000ff
        /*045c*/ 	.word	0x00000090
        /*0460*/ 	.short	0x010a
        /*0462*/ 	.byte	0x04
	.zero		1


	//   ....[55]....
        /*0464*/ 	.word	0x00002e30
        /*0468*/ 	.word	0x000000ff
        /*046c*/ 	.word	0x00000090
        /*0470*/ 	.short	0x0106
        /*0472*/ 	.byte	0x07
	.zero		1


	//   ....[56]....
        /*0474*/ 	.word	0x00002e70
        /*0478*/ 	.word	0x00000000
        /*047c*/ 	.word	0x00000090
        /*0480*/ 	.short	0x010a
        /*0482*/ 	.byte	0xff
	.zero		1


	//   ....[57]....
        /*0484*/ 	.word	0x00003370
        /*0488*/ 	.word	0x00000000
        /*048c*/ 	.word	0x00000080
        /*0490*/ 	.short	0x010a
        /*0492*/ 	.byte	0xff
	.zero		1


	//   ....[58]....
        /*0494*/ 	.word	0x00003470
        /*0498*/ 	.word	0x00000003
        /*049c*/ 	.word	0x00000000
        /*04a0*/ 	.short	0x0101
        /*04a2*/ 	.byte	0xff
	.zero		1


	//   ....[59]....
        /*04a4*/ 	.word	0x00003480
        /*04a8*/ 	.word	0x000000ff
        /*04ac*/ 	.word	0x00000000
        /*04b0*/ 	.short	0x010a
        /*04b2*/ 	.byte	0x04
	.zero		1


	//   ....[60]....
        /*04b4*/ 	.word	0x000034a0
        /*04b8*/ 	.word	0x000000ff
        /*04bc*/ 	.word	0x000000c0
        /*04c0*/ 	.short	0x010a
        /*04c2*/ 	.byte	0x13
	.zero		1


	//   ....[61]....
        /*04c4*/ 	.word	0x000035e0
        /*04c8*/ 	.word	0x000000ff
        /*04cc*/ 	.word	0x00000000
        /*04d0*/ 	.short	0x010a
        /*04d2*/ 	.byte	0x06
	.zero		1


	//   ....[62]....
        /*04d4*/ 	.word	0x000036e0
        /*04d8*/ 	.word	0x000000ff
        /*04dc*/ 	.word	0x00000000
        /*04e0*/ 	.short	0x010a
        /*04e2*/ 	.byte	0x04
	.zero		1


	//   ....[63]....
        /*04e4*/ 	.word	0x000038c0
        /*04e8*/ 	.word	0x000000ff
        /*04ec*/ 	.word	0x00000000
        /*04f0*/ 	.short	0x010a
        /*04f2*/ 	.byte	0x04
	.zero		1


	//   ....[64]....
        /*04f4*/ 	.word	0x00003950
        /*04f8*/ 	.word	0x000000ff
        /*04fc*/ 	.word	0x00000000
        /*0500*/ 	.short	0x010a
        /*0502*/ 	.byte	0x05
	.zero		1


	//   ....[65]....
        /*0504*/ 	.word	0x000039e0
        /*0508*/ 	.word	0x000000ff
        /*050c*/ 	.word	0x00000000
        /*0510*/ 	.short	0x010a
        /*0512*/ 	.byte	0x05
	.zero		1


	//   ....[66]....
        /*0514*/ 	.word	0x00003a70
        /*0518*/ 	.word	0x000000ff
        /*051c*/ 	.word	0x00000000
        /*0520*/ 	.short	0x010a
        /*0522*/ 	.byte	0x04
	.zero		1


	//   ....[67]....
        /*0524*/ 	.word	0x00003f90
        /*0528*/ 	.word	0x00000008
        /*052c*/ 	.word	0x00000080
        /*0530*/ 	.short	0x010a
        /*0532*/ 	.byte	0xff
	.zero		1


	//   ....[68]....
        /*0534*/ 	.word	0x00004100
        /*0538*/ 	.word	0x00000000
        /*053c*/ 	.word	0x00000000
        /*0540*/ 	.short	0x0101
        /*0542*/ 	.byte	0xff
	.zero		1


	//   ....[69]....
        /*0544*/ 	.word	0x000045e0
        /*0548*/ 	.word	0x000000ff
        /*054c*/ 	.word	0x00000078
        /*0550*/ 	.short	0x010a
        /*0552*/ 	.byte	0x15
	.zero		1


	//   ....[70]....
        /*0554*/ 	.word	0x00004770
        /*0558*/ 	.word	0x000000ff
        /*055c*/ 	.word	0x00000060
        /*0560*/ 	.short	0x010a
        /*0562*/ 	.byte	0x15
	.zero		1


	//   ....[71]....
        /*0564*/ 	.word	0x000048e0
        /*0568*/ 	.word	0x000000ff
        /*056c*/ 	.word	0x00000050
        /*0570*/ 	.short	0x010b
        /*0572*/ 	.byte	0x15
	.zero		1


	//   ....[72]....
        /*0574*/ 	.word	0x000048f0
        /*0578*/ 	.word	0x000000ff
        /*057c*/ 	.word	0x00000000
        /*0580*/ 	.short	0x0101
        /*0582*/ 	.byte	0x27
	.zero		1


	//   ....[73]....
        /*0584*/ 	.word	0x00004900
        /*0588*/ 	.word	0x000000ff
        /*058c*/ 	.word	0x00000068
        /*0590*/ 	.short	0x010a
        /*0592*/ 	.byte	0x15
	.zero		1


	//   ....[74]....
        /*0594*/ 	.word	0x00004ae0
        /*0598*/ 	.word	0x000000ff
        /*059c*/ 	.word	0x00000058
        /*05a0*/ 	.short	0x010b
        /*05a2*/ 	.byte	0x15
	.zero		1


	//   ....[75]....
        /*05a4*/ 	.word	0x00004af0
        /*05a8*/ 	.word	0x000000ff
        /*05ac*/ 	.word	0x00000000
        /*05b0*/ 	.short	0x0101
        /*05b2*/ 	.byte	0x26
	.zero		1


	//   ....[76]....
        /*05b4*/ 	.word	0x00004b20
        /*05b8*/ 	.word	0x000000ff
        /*05bc*/ 	.word	0x00000060
        /*05c0*/ 	.short	0x010a
        /*05c2*/ 	.byte	0x15
	.zero		1


	//   ....[77]....
        /*05c4*/ 	.word	0x00004b60
        /*05c8*/ 	.word	0x00000000
        /*05cc*/ 	.word	0x00000068
        /*05d0*/ 	.short	0x010a
        /*05d2*/ 	.byte	0xff
	.zero		1


	//   ....[78]....
        /*05d4*/ 	.word	0x00004e90
        /*05d8*/ 	.word	0x00000003
        /*05dc*/ 	.word	0x00000080
        /*05e0*/ 	.short	0x010a
        /*05e2*/ 	.byte	0xff
	.zero		1


	//   ....[79]....
        /*05e4*/ 	.word	0x00005010
        /*05e8*/ 	.word	0x00000000
        /*05ec*/ 	.word	0x00000000
        /*05f0*/ 	.short	0x0101
        /*05f2*/ 	.byte	0xff
	.zero		1


	//   ....[80]....
        /*05f4*/ 	.word	0x00005b50
        /*05f8*/ 	.word	0x00000002
        /*05fc*/ 	.word	0x00000050
        /*0600*/ 	.short	0x010a
        /*0602*/ 	.byte	0xff
	.zero		1


	//   ....[81]....
        /*0604*/ 	.word	0x00005bc0
        /*0608*/ 	.word	0x00000064
        /*060c*/ 	.word	0x000000a0
        /*0610*/ 	.short	0x010a
        /*0612*/ 	.byte	0xff
	.zero		1


	//   ....[82]....
        /*0614*/ 	.word	0x00005cb0
        /*0618*/ 	.word	0x00000002
        /*061c*/ 	.word	0x00000050
        /*0620*/ 	.short	0x010a
        /*0622*/ 	.byte	0xff
	.zero		1


	//   ....[83]....
        /*0624*/ 	.word	0x00005dc0
        /*0628*/ 	.word	0x00000000
        /*062c*/ 	.word	0x00000000
        /*0630*/ 	.short	0x0101
        /*0632*/ 	.byte	0xff
	.zero		1


	//   ....[84]....
        /*0634*/ 	.word	0x00005e40
        /*0638*/ 	.word	0x00000064
        /*063c*/ 	.word	0x000000a0
        /*0640*/ 	.short	0x010a
        /*0642*/ 	.byte	0xff
	.zero		1


	//   ....[85]....
        /*0644*/ 	.word	0x00006990
        /*0648*/ 	.word	0x0000006d
        /*064c*/ 	.word	0x00000050
        /*0650*/ 	.short	0x010a
        /*0652*/ 	.byte	0xff
	.zero		1


	//   ....[86]....
        /*0654*/ 	.word	0x00006a60
        /*0658*/ 	.word	0x0000006d
        /*065c*/ 	.word	0x00000050
        /*0660*/ 	.short	0x010a
        /*0662*/ 	.byte	0xff
	.zero		1


	//   ....[87]....
        /*0664*/ 	.word	0x00006b70
        /*0668*/ 	.word	0x00000000
        /*066c*/ 	.word	0x00000000
        /*0670*/ 	.short	0x0101
        /*0672*/ 	.byte	0xff
	.zero		1


	//   ....[88]....
        /*0674*/ 	.word	0x00007000
        /*0678*/ 	.word	0x000000ff
        /*067c*/ 	.word	0x00000000
        /*0680*/ 	.short	0x0101
        /*0682*/ 	.byte	0x04
	.zero		1


	//   ....[89]....
        /*0684*/ 	.word	0x00007810
        /*0688*/ 	.word	0x00000000
        /*068c*/ 	.word	0x000000f0
        /*0690*/ 	.short	0x010a
        /*0692*/ 	.byte	0xff
	.zero		1


	//   ....[90]....
        /*0694*/ 	.word	0x00007870
        /*0698*/ 	.word	0x00000000
        /*069c*/ 	.word	0x00000028
        /*06a0*/ 	.short	0x010a
        /*06a2*/ 	.byte	0xff
	.zero		1


	//   ....[91]....
        /*06a4*/ 	.word	0x000078d0
        /*06a8*/ 	.word	0x00000000
        /*06ac*/ 	.word	0x00000028
        /*06b0*/ 	.short	0x010a
        /*06b2*/ 	.byte	0xff
	.zero		1


	//   ....[92]....
        /*06b4*/ 	.word	0x00007920
        /*06b8*/ 	.word	0x00000003
        /*06bc*/ 	.word	0x00000080
        /*06c0*/ 	.short	0x010a
        /*06c2*/ 	.byte	0xff
	.zero		1


	//   ....[93]....
        /*06c4*/ 	.word	0x00007980
        /*06c8*/ 	.word	0x00000000
        /*06cc*/ 	.word	0x00000000
        /*06d0*/ 	.short	0x010a
        /*06d2*/ 	.byte	0xff
	.zero		1


	//   ....[94]....
        /*06d4*/ 	.word	0x000079e0
        /*06d8*/ 	.word	0x00000000
        /*06dc*/ 	.word	0x00000000
        /*06e0*/ 	.short	0x010a
        /*06e2*/ 	.byte	0xff
	.zero		1


	//   ....[95]....
        /*06e4*/ 	.word	0x00007a40
        /*06e8*/ 	.word	0x00000000
        /*06ec*/ 	.word	0x00000000
        /*06f0*/ 	.short	0x010a
        /*06f2*/ 	.byte	0xff
	.zero		1


	//   ....[96]....
        /*06f4*/ 	.word	0x00007aa0
        /*06f8*/ 	.word	0x00000000
        /*06fc*/ 	.word	0x00000000
        /*0700*/ 	.short	0x010a
        /*0702*/ 	.byte	0xff
	.zero		1


	//   ....[97]....
        /*0704*/ 	.word	0x00007af0
        /*0708*/ 	.word	0x00000002
        /*070c*/ 	.word	0x000000e0
        /*0710*/ 	.short	0x010a
        /*0712*/ 	.byte	0xff
	.zero		1


	//   ....[98]....
        /*0714*/ 	.word	0x00007b50
        /*0718*/ 	.word	0x00000002
        /*071c*/ 	.word	0x00000090
        /*0720*/ 	.short	0x010a
        /*0722*/ 	.byte	0xff
	.zero		1


	//   ....[99]....
        /*0724*/ 	.word	0x00007ba0
        /*0728*/ 	.word	0x00000002
        /*072c*/ 	.word	0x00000080
        /*0730*/ 	.short	0x010a
        /*0732*/ 	.byte	0xff
	.zero		1


	//   ....[100]....
        /*0734*/ 	.word	0x00007c00
        /*0738*/ 	.word	0x00000000
        /*073c*/ 	.word	0x00000090
        /*0740*/ 	.short	0x010a
        /*0742*/ 	.byte	0xff
	.zero		1


	//   ....[101]....
        /*0744*/ 	.word	0x00007c50
        /*0748*/ 	.word	0x00000000
        /*074c*/ 	.word	0x00000080
        /*0750*/ 	.short	0x010a
        /*0752*/ 	.byte	0xff
	.zero		1


	//   ....[102]....
        /*0754*/ 	.word	0x00007cb0
        /*0758*/ 	.word	0x00000003
        /*075c*/ 	.word	0x000000c0
        /*0760*/ 	.short	0x010a
        /*0762*/ 	.byte	0xff
	.zero		1


	//   ....[103]....
        /*0764*/ 	.word	0x00007d10
        /*0768*/ 	.word	0x00000000
        /*076c*/ 	.word	0x00000000
        /*0770*/ 	.short	0x010a
        /*0772*/ 	.byte	0xff
	.zero		1


	//   ....[104]....
        /*0774*/ 	.word	0x00007d70
        /*0778*/ 	.word	0x00000000
        /*077c*/ 	.word	0x00000000
        /*0780*/ 	.short	0x010a
        /*0782*/ 	.byte	0xff
	.zero		1


	//   ....[105]....
        /*0784*/ 	.word	0x00007dd0
        /*0788*/ 	.word	0x00000000
        /*078c*/ 	.word	0x00000000
        /*0790*/ 	.short	0x010a
        /*0792*/ 	.byte	0xff
	.zero		1


	//   ....[106]....
        /*0794*/ 	.word	0x00007e30
        /*0798*/ 	.word	0x00000000
        /*079c*/ 	.word	0x00000000
        /*07a0*/ 	.short	0x010a
        /*07a2*/ 	.byte	0xff
	.zero		1


	//   ....[107]....
        /*07a4*/ 	.word	0x00007e90
        /*07a8*/ 	.word	0x00000000
        /*07ac*/ 	.word	0x00000000
        /*07b0*/ 	.short	0x010a
        /*07b2*/ 	.byte	0xff
	.zero		1


	//   ....[108]....
        /*07b4*/ 	.word	0x00007ee0
        /*07b8*/ 	.word	0x00000008
        /*07bc*/ 	.word	0x00000080
        /*07c0*/ 	.short	0x010a
        /*07c2*/ 	.byte	0xff
	.zero		1


	//   ....[109]....
        /*07c4*/ 	.word	0x00007f40
        /*07c8*/ 	.word	0x00000000
        /*07cc*/ 	.word	0x00000078
        /*07d0*/ 	.short	0x010a
        /*07d2*/ 	.byte	0xff
	.zero		1


	//   ....[110]....
        /*07d4*/ 	.word	0x00007fa0
        /*07d8*/ 	.word	0x00000005
        /*07dc*/ 	.word	0x00000060
        /*07e0*/ 	.short	0x010a
        /*07e2*/ 	.byte	0xff
	.zero		1


	//   ....[111]....
        /*07e4*/ 	.word	0x00008000
        /*07e8*/ 	.word	0x00000005
        /*07ec*/ 	.word	0x00000068
        /*07f0*/ 	.short	0x010a
        /*07f2*/ 	.byte	0xff
	.zero		1


	//   ....[112]....
        /*07f4*/ 	.word	0x00008060
        /*07f8*/ 	.word	0x00000000
        /*07fc*/ 	.word	0x00000060
        /*0800*/ 	.short	0x010a
        /*0802*/ 	.byte	0xff
	.zero		1


	//   ....[113]....
        /*0804*/ 	.word	0x000080b0
        /*0808*/ 	.word	0x00000003
        /*080c*/ 	.word	0x00000080
        /*0810*/ 	.short	0x010a
        /*0812*/ 	.byte	0xff
	.zero		1


	//   ....[114]....
        /*0814*/ 	.word	0x00008100
        /*0818*/ 	.word	0x00000002
        /*081c*/ 	.word	0x00000050
        /*0820*/ 	.short	0x010a
        /*0822*/ 	.byte	0xff
	.zero		1


	//   ....[115]....
        /*0824*/ 	.word	0x00008150
        /*0828*/ 	.word	0x00000064
        /*082c*/ 	.word	0x000000a0
        /*0830*/ 	.short	0x010a
        /*0832*/ 	.byte	0xff
	.zero		1


	//   ....[116]....
        /*0834*/ 	.word	0x000081a0
        /*0838*/ 	.word	0x0000006d
        /*083c*/ 	.word	0x00000050
        /*0840*/ 	.short	0x010a
        /*0842*/ 	.byte	0xff
	.zero		1


	//----- nvinfo : EIATTR_NUM_MBARRIERS
	.align		4
.L_47:
        /*0844*/ 	.byte	0x03, 0x38
        /*0846*/ 	.short	0x0020


	//----- nvinfo : EIATTR_EXIT_INSTR_OFFSETS
	.align		4
        /*0848*/ 	.byte	0x04, 0x1c
        /*084a*/ 	.short	(.L_49 - .L_48)


	//   ....[0]....
.L_48:
        /*084c*/ 	.word	0x00002930


	//   ....[1]....
        /*0850*/ 	.word	0x00002e40


	//   ....[2]....
        /*0854*/ 	.word	0x00002ea0


	//   ....[3]....
        /*0858*/ 	.word	0x00003cd0


	//   ....[4]....
        /*085c*/ 	.word	0x00004b90


	//   ....[5]....
        /*0860*/ 	.word	0x00004bd0


	//   ....[6]....
        /*0864*/ 	.word	0x00007800


	//----- nvinfo : EIATTR_MAX_THREADS
	.align		4
.L_49:
        /*0868*/ 	.byte	0x04, 0x05
        /*086a*/ 	.short	(.L_51 - .L_50)
.L_50:
        /*086c*/ 	.word	0x00000100
        /*0870*/ 	.word	0x00000001
        /*0874*/ 	.word	0x00000001


	//----- nvinfo : EIATTR_CRS_STACK_SIZE
	.align		4
.L_51:
        /*0878*/ 	.byte	0x04, 0x1e
        /*087a*/ 	.short	(.L_53 - .L_52)
.L_52:
        /*087c*/ 	.word	0x00000000


	//----- nvinfo : EIATTR_CBANK_PARAM_SIZE
	.align		4
.L_53:
        /*0880*/ 	.byte	0x03, 0x19
        /*0882*/ 	.short	0x0800


	//----- nvinfo : EIATTR_PARAM_CBANK
	.align		4
        /*0884*/ 	.byte	0x04, 0x0a
        /*0886*/ 	.short	(.L_55 - .L_54)
	.align		4
.L_54:
        /*0888*/ 	.word	index@(.nv.constant0._ZN7cutlass13device_kernelINS_4gemm6kernel13GemmUniversalIN4cute5tupleIJiiiiEEENS1_10collective13CollectiveMmaINS1_35MainloopSm100TmaUmmaWarpSpecializedILi5ELi2ELi4ENS5_IJNS4_1CILi2EEENSA_ILi1EEESC_EEEEENS5_IJNSA_ILi64EEENSA_ILi128EEENSA_ILi32EEEEEENS_12float_e5m2_tENS5_IJlSC_lEEESJ_SK_NS4_8TiledMMAINS4_8MMA_AtomIJNS4_10MMA_TraitsINS4_19SM100_MMA_F8F6F4_SSEJSJ_SJ_fSF_SG_NS4_17integral_constantINS4_4UMMA5MajorELSR_0EEESS_NSP_INSQ_7ScaleInELST_0EEESU_EEEEEENS4_6LayoutINS5_IJSC_SC_SC_EEENS5_IJNSA_ILi0EEESZ_SZ_EEEEENS5_IJNS4_10UnderscoreES12_S12_EEEEENS4_13SM90_TMA_LOADENS4_14ComposedLayoutINS4_7SwizzleILi1ELi4ELi3EEENS4_18smem_ptr_flag_bitsILi8EEENSX_INS5_IJNSA_ILi8EEESH_EEENS5_IJSH_SC_EEEEEEEvNS4_8identityENS4_23SM90_TMA_LOAD_MULTICASTES1F_vS1G_EENS_8epilogue10collective18CollectiveEpilogueINS1J_23Sm100TmaWarpSpecializedILi2ELi2ELi32ELb0ELb0EEEJSI_NS5_IJNSX_ISF_SC_EES1O_EEESJ_SK_SJ_SK_NS1J_6fusion15FusionCallbacksIS1N_NS1Q_17LinearCombinationISJ_fSJ_fLNS_15FloatRoundStyleE2EEESI_S1P_JEEENS4_5SM1004TMEM4LOAD26SM100_TMEM_LOAD_16dp32b32xES15_NS16_INS17_ILi2ELi4ELi3EEES1A_NSX_INS5_IJS1B_SF_EEENS5_IJSF_SC_EEEEEEENS4_39AutoVectorizingCopyWithAssumedAlignmentILi128EEENS4_14SM90_TMA_STOREES24_S26_S26_EEEvvEEEEvNT_6ParamsE)
        /*088c*/ 	.short	0x0380
        /*088e*/ 	.short	0x0800


	//----- nvinfo : EIATTR_SW_WAR
	.align		4
.L_55:
        /*0890*/ 	.byte	0x04, 0x36
        /*0892*/ 	.short	(.L_57 - .L_56)
.L_56:
        /*0894*/ 	.word	0x00000008
.L_57:


//--------------------- .nv.callgraph             --------------------------
	.section	.nv.callgraph,"",@"SHT_CUDA_CALLGRAPH"
	.align	4
	.sectionentsize	8
	.align		4
        /*0000*/ 	.word	0x00000000
	.align		4
        /*0004*/ 	.word	0xffffffff
	.align		4
        /*0008*/ 	.word	index@(_ZN7cutlass13device_kernelINS_4gemm6kernel13GemmUniversalIN4cute5tupleIJiiiiEEENS1_10collective13CollectiveMmaINS1_35MainloopSm100TmaUmmaWarpSpecializedILi5ELi2ELi4ENS5_IJNS4_1CILi2EEENSA_ILi1EEESC_EEEEENS5_IJNSA_ILi64EEENSA_ILi128EEENSA_ILi32EEEEEENS_12float_e5m2_tENS5_IJlSC_lEEESJ_SK_NS4_8TiledMMAINS4_8MMA_AtomIJNS4_10MMA_TraitsINS4_19SM100_MMA_F8F6F4_SSEJSJ_SJ_fSF_SG_NS4_17integral_constantINS4_4UMMA5MajorELSR_0EEESS_NSP_INSQ_7ScaleInELST_0EEESU_EEEEEENS4_6LayoutINS5_IJSC_SC_SC_EEENS5_IJNSA_ILi0EEESZ_SZ_EEEEENS5_IJNS4_10UnderscoreES12_S12_EEEEENS4_13SM90_TMA_LOADENS4_14ComposedLayoutINS4_7SwizzleILi1ELi4ELi3EEENS4_18smem_ptr_flag_bitsILi8EEENSX_INS5_IJNSA_ILi8EEESH_EEENS5_IJSH_SC_EEEEEEEvNS4_8identityENS4_23SM90_TMA_LOAD_MULTICASTES1F_vS1G_EENS_8epilogue10collective18CollectiveEpilogueINS1J_23Sm100TmaWarpSpecializedILi2ELi2ELi32ELb0ELb0EEEJSI_NS5_IJNSX_ISF_SC_EES1O_EEESJ_SK_SJ_SK_NS1J_6fusion15FusionCallbacksIS1N_NS1Q_17LinearCombinationISJ_fSJ_fLNS_15FloatRoundStyleE2EEESI_S1P_JEEENS4_5SM1004TMEM4LOAD26SM100_TMEM_LOAD_16dp32b32xES15_NS16_INS17_ILi2ELi4ELi3EEES1A_NSX_INS5_IJS1B_SF_EEENS5_IJSF_SC_EEEEEEENS4_39AutoVectorizingCopyWithAssumedAlignmentILi128EEENS4_14SM90_TMA_STOREES24_S26_S26_EEEvvEEEEvNT_6ParamsE)
	.align		4
        /*000c*/ 	.word	index@(__assertfail)
	.align		4
        /*0010*/ 	.word	0x00000000
	.align		4
        /*0014*/ 	.word	0xfffffffe
	.align		4
        /*0018*/ 	.word	0x00000000
	.align		4
        /*001c*/ 	.word	0xfffffffd
	.align		4
        /*0020*/ 	.word	0x00000000
	.align		4
        /*0024*/ 	.word	0xfffffffc


//--------------------- .nv.constant4             --------------------------
	.section	.nv.constant4,"a",@progbits
	.align	8
	.align		8
.nv.constant4:
        /*0000*/ 	.dword	__assertfail
	.align		8
        /*0008*/ 	.dword	__unnamed_1
	.align		8
        /*0010*/ 	.dword	__unnamed_2
	.align		8
        /*0018*/ 	.dword	_ZN40_INTERNAL_e28915bc_4_k_cu_5f670a81_101554cuda3std3__45__cpo5beginE
	.align		8
        /*0020*/ 	.dword	_ZN40_INTERNAL_e28915bc_4_k_cu_5f670a81_101554cuda3std3__45__cpo3endE
	.align		8
        /*0028*/ 	.dword	_ZN40_INTERNAL_e28915bc_4_k_cu_5f670a81_101554cuda3std3__45__cpo6cbeginE
	.align		8
        /*0030*/ 	.dword	_ZN40_INTERNAL_e28915bc_4_k_cu_5f670a81_101554cuda3std3__45__cpo4cendE
	.align		8
        /*0038*/ 	.dword	_ZN40_INTERNAL_e28915bc_4_k_cu_5f670a81_101554cuda3std3__442_GLOBAL__N__e28915bc_4_k_cu_5f670a81_101556ignoreE
	.align		8
        /*0040*/ 	.dword	_ZN40_INTERNAL_e28915bc_4_k_cu_5f670a81_101554cuda3std3__419piecewise_constructE
	.align		8
        /*0048*/ 	.dword	_ZN40_INTERNAL_e28915bc_4_k_cu_5f670a81_101554cuda3std3__48in_placeE
	.align		8
        /*0050*/ 	.dword	_ZN40_INTERNAL_e28915bc_4_k_cu_5f670a81_101554cuda3std6ranges3__45__cpo4swapE
	.align		8
        /*0058*/ 	.dword	_ZN40_INTERNAL_e28915bc_4_k_cu_5f670a81_101554cuda3std6ranges3__45__cpo9iter_moveE
	.align		8
        /*0060*/ 	.dword	_ZN40_INTERNAL_e28915bc_4_k_cu_5f670a81_101554cute7productE
	.align		8
        /*0068*/ 	.dword	_ZN40_INTERNAL_e28915bc_4_k_cu_5f670a81_101554cute1_E
	.align		8
        /*0070*/ 	.dword	$str$25
	.align		8
        /*0078*/ 	.dword	$str$26
	.align		8
        /*0080*/ 	.dword	$str$27
	.align		8
        /*0088*/ 	.dword	$str$28


//--------------------- .text._ZN7cutlass13device_kernelINS_4gemm6kernel13GemmUniversalIN4cute5tupleIJiiiiEEENS1_10collective13CollectiveMmaINS1_35MainloopSm100TmaUmmaWarpSpecializedILi5ELi2ELi4ENS5_IJNS4_1CILi2EEENSA_ILi1EEESC_EEEEENS5_IJNSA_ILi64EEENSA_ILi128EEENSA_ILi32EEEEEENS_12float_e5m2_tENS5_IJlSC_lEEESJ_SK_NS4_8TiledMMAINS4_8MMA_AtomIJNS4_10MMA_TraitsINS4_19SM100_MMA_F8F6F4_SSEJSJ_SJ_fSF_SG_NS4_17integral_constantINS4_4UMMA5MajorELSR_0EEESS_NSP_INSQ_7ScaleInELST_0EEESU_EEEEEENS4_6LayoutINS5_IJSC_SC_SC_EEENS5_IJNSA_ILi0EEESZ_SZ_EEEEENS5_IJNS4_10UnderscoreES12_S12_EEEEENS4_13SM90_TMA_LOADENS4_14ComposedLayoutINS4_7SwizzleILi1ELi4ELi3EEENS4_18smem_ptr_flag_bitsILi8EEENSX_INS5_IJNSA_ILi8EEESH_EEENS5_IJSH_SC_EEEEEEEvNS4_8identityENS4_23SM90_TMA_LOAD_MULTICASTES1F_vS1G_EENS_8epilogue10collective18CollectiveEpilogueINS1J_23Sm100TmaWarpSpecializedILi2ELi2ELi32ELb0ELb0EEEJSI_NS5_IJNSX_ISF_SC_EES1O_EEESJ_SK_SJ_SK_NS1J_6fusion15FusionCallbacksIS1N_NS1Q_17LinearCombinationISJ_fSJ_fLNS_15FloatRoundStyleE2EEESI_S1P_JEEENS4_5SM1004TMEM4LOAD26SM100_TMEM_LOAD_16dp32b32xES15_NS16_INS17_ILi2ELi4ELi3EEES1A_NSX_INS5_IJS1B_SF_EEENS5_IJSF_SC_EEEEEEENS4_39AutoVectorizingCopyWithAssumedAlignmentILi128EEENS4_14SM90_TMA_STOREES24_S26_S26_EEEvvEEEEvNT_6ParamsE --------------------------
	.section	.text._ZN7cutlass13device_kernelINS_4gemm6kernel13GemmUniversalIN4cute5tupleIJiiiiEEENS1_10collective13CollectiveMmaINS1_35MainloopSm100TmaUmmaWarpSpecializedILi5ELi2ELi4ENS5_IJNS4_1CILi2EEENSA_ILi1EEESC_EEEEENS5_IJNSA_ILi64EEENSA_ILi128EEENSA_ILi32EEEEEENS_12float_e5m2_tENS5_IJlSC_lEEESJ_SK_NS4_8TiledMMAINS4_8MMA_AtomIJNS4_10MMA_TraitsINS4_19SM100_MMA_F8F6F4_SSEJSJ_SJ_fSF_SG_NS4_17integral_constantINS4_4UMMA5MajorELSR_0EEESS_NSP_INSQ_7ScaleInELST_0EEESU_EEEEEENS4_6LayoutINS5_IJSC_SC_SC_EEENS5_IJNSA_ILi0EEESZ_SZ_EEEEENS5_IJNS4_10UnderscoreES12_S12_EEEEENS4_13SM90_TMA_LOADENS4_14ComposedLayoutINS4_7SwizzleILi1ELi4ELi3EEENS4_18smem_ptr_flag_bitsILi8EEENSX_INS5_IJNSA_ILi8EEESH_EEENS5_IJSH_SC_EEEEEEEvNS4_8identityENS4_23SM90_TMA_LOAD_MULTICASTES1F_vS1G_EENS_8epilogue10collective18CollectiveEpilogueINS1J_23Sm100TmaWarpSpecializedILi2ELi2ELi32ELb0ELb0EEEJSI_NS5_IJNSX_ISF_SC_EES1O_EEESJ_SK_SJ_SK_NS1J_6fusion15FusionCallbacksIS1N_NS1Q_17LinearCombinationISJ_fSJ_fLNS_15FloatRoundStyleE2EEESI_S1P_JEEENS4_5SM1004TMEM4LOAD26SM100_TMEM_LOAD_16dp32b32xES15_NS16_INS17_ILi2ELi4ELi3EEES1A_NSX_INS5_IJS1B_SF_EEENS5_IJSF_SC_EEEEEEENS4_39AutoVectorizingCopyWithAssumedAlignmentILi128EEENS4_14SM90_TMA_STOREES24_S26_S26_EEEvvEEEEvNT_6ParamsE,"ax",@progbits
	.align	128
.text._ZN7cutlass13device_kernelINS_4gemm6kernel13GemmUniversalIN4cute5tupleIJiiiiEEENS1_10collective13CollectiveMmaINS1_35MainloopSm100TmaUmmaWarpSpecializedILi5ELi2ELi4ENS5_IJNS4_1CILi2EEENSA_ILi1EEESC_EEEEENS5_IJNSA_ILi64EEENSA_ILi128EEENSA_ILi32EEEEEENS_12float_e5m2_tENS5_IJlSC_lEEESJ_SK_NS4_8TiledMMAINS4_8MMA_AtomIJNS4_10MMA_TraitsINS4_19SM100_MMA_F8F6F4_SSEJSJ_SJ_fSF_SG_NS4_17integral_constantINS4_4UMMA5MajorELSR_0EEESS_NSP_INSQ_7ScaleInELST_0EEESU_EEEEEENS4_6LayoutINS5_IJSC_SC_SC_EEENS5_IJNSA_ILi0EEESZ_SZ_EEEEENS5_IJNS4_10UnderscoreES12_S12_EEEEENS4_13SM90_TMA_LOADENS4_14ComposedLayoutINS4_7SwizzleILi1ELi4ELi3EEENS4_18smem_ptr_flag_bitsILi8EEENSX_INS5_IJNSA_ILi8EEESH_EEENS5_IJSH_SC_EEEEEEEvNS4_8identityENS4_23SM90_TMA_LOAD_MULTICASTES1F_vS1G_EENS_8epilogue10collective18CollectiveEpilogueINS1J_23Sm100TmaWarpSpecializedILi2ELi2ELi32ELb0ELb0EEEJSI_NS5_IJNSX_ISF_SC_EES1O_EEESJ_SK_SJ_SK_NS1J_6fusion15FusionCallbacksIS1N_NS1Q_17LinearCombinationISJ_fSJ_fLNS_15FloatRoundStyleE2EEESI_S1P_JEEENS4_5SM1004TMEM4LOAD26SM100_TMEM_LOAD_16dp32b32xES15_NS16_INS17_ILi2ELi4ELi3EEES1A_NSX_INS5_IJS1B_SF_EEENS5_IJSF_SC_EEEEEEENS4_39AutoVectorizingCopyWithAssumedAlignmentILi128EEENS4_14SM90_TMA_STOREES24_S26_S26_EEEvvEEEEvNT_6ParamsE:
        .type           _ZN7cutlass13device_kernelINS_4gemm6kernel13GemmUniversalIN4cute5tupleIJiiiiEEENS1_10collective13CollectiveMmaINS1_35MainloopSm100TmaUmmaWarpSpecializedILi5ELi2ELi4ENS5_IJNS4_1CILi2EEENSA_ILi1EEESC_EEEEENS5_IJNSA_ILi64EEENSA_ILi128EEENSA_ILi32EEEEEENS_12float_e5m2_tENS5_IJlSC_lEEESJ_SK_NS4_8TiledMMAINS4_8MMA_AtomIJNS4_10MMA_TraitsINS4_19SM100_MMA_F8F6F4_SSEJSJ_SJ_fSF_SG_NS4_17integral_constantINS4_4UMMA5MajorELSR_0EEESS_NSP_INSQ_7ScaleInELST_0EEESU_EEEEEENS4_6LayoutINS5_IJSC_SC_SC_EEENS5_IJNSA_ILi0EEESZ_SZ_EEEEENS5_IJNS4_10UnderscoreES12_S12_EEEEENS4_13SM90_TMA_LOADENS4_14ComposedLayoutINS4_7SwizzleILi1ELi4ELi3EEENS4_18smem_ptr_flag_bitsILi8EEENSX_INS5_IJNSA_ILi8EEESH_EEENS5_IJSH_SC_EEEEEEEvNS4_8identityENS4_23SM90_TMA_LOAD_MULTICASTES1F_vS1G_EENS_8epilogue10collective18CollectiveEpilogueINS1J_23Sm100TmaWarpSpecializedILi2ELi2ELi32ELb0ELb0EEEJSI_NS5_IJNSX_ISF_SC_EES1O_EEESJ_SK_SJ_SK_NS1J_6fusion15FusionCallbacksIS1N_NS1Q_17LinearCombinationISJ_fSJ_fLNS_15FloatRoundStyleE2EEESI_S1P_JEEENS4_5SM1004TMEM4LOAD26SM100_TMEM_LOAD_16dp32b32xES15_NS16_INS17_ILi2ELi4ELi3EEES1A_NSX_INS5_IJS1B_SF_EEENS5_IJSF_SC_EEEEEEENS4_39AutoVectorizingCopyWithAssumedAlignmentILi128EEENS4_14SM90_TMA_STOREES24_S26_S26_EEEvvEEEEvNT_6ParamsE,@function
        .size           _ZN7cutlass13device_kernelINS_4gemm6kernel13GemmUniversalIN4cute5tupleIJiiiiEEENS1_10collective13CollectiveMmaINS1_35MainloopSm100TmaUmmaWarpSpecializedILi5ELi2ELi4ENS5_IJNS4_1CILi2EEENSA_ILi1EEESC_EEEEENS5_IJNSA_ILi64EEENSA_ILi128EEENSA_ILi32EEEEEENS_12float_e5m2_tENS5_IJlSC_lEEESJ_SK_NS4_8TiledMMAINS4_8MMA_AtomIJNS4_10MMA_TraitsINS4_19SM100_MMA_F8F6F4_SSEJSJ_SJ_fSF_SG_NS4_17integral_constantINS4_4UMMA5MajorELSR_0EEESS_NSP_INSQ_7ScaleInELST_0EEESU_EEEEEENS4_6LayoutINS5_IJSC_SC_SC_EEENS5_IJNSA_ILi0EEESZ_SZ_EEEEENS5_IJNS4_10UnderscoreES12_S12_EEEEENS4_13SM90_TMA_LOADENS4_14ComposedLayoutINS4_7SwizzleILi1ELi4ELi3EEENS4_18smem_ptr_flag_bitsILi8EEENSX_INS5_IJNSA_ILi8EEESH_EEENS5_IJSH_SC_EEEEEEEvNS4_8identityENS4_23SM90_TMA_LOAD_MULTICASTES1F_vS1G_EENS_8epilogue10collective18CollectiveEpilogueINS1J_23Sm100TmaWarpSpecializedILi2ELi2ELi32ELb0ELb0EEEJSI_NS5_IJNSX_ISF_SC_EES1O_EEESJ_SK_SJ_SK_NS1J_6fusion15FusionCallbacksIS1N_NS1Q_17LinearCombinationISJ_fSJ_fLNS_15FloatRoundStyleE2EEESI_S1P_JEEENS4_5SM1004TMEM4LOAD26SM100_TMEM_LOAD_16dp32b32xES15_NS16_INS17_ILi2ELi4ELi3EEES1A_NSX_INS5_IJS1B_SF_EEENS5_IJSF_SC_EEEEEEENS4_39AutoVectorizingCopyWithAssumedAlignmentILi128EEENS4_14SM90_TMA_STOREES24_S26_S26_EEEvvEEEEvNT_6ParamsE,(.L_x_152 - _ZN7cutlass13device_kernelINS_4gemm6kernel13GemmUniversalIN4cute5tupleIJiiiiEEENS1_10collective13CollectiveMmaINS1_35MainloopSm100TmaUmmaWarpSpecializedILi5ELi2ELi4ENS5_IJNS4_1CILi2EEENSA_ILi1EEESC_EEEEENS5_IJNSA_ILi64EEENSA_ILi128EEENSA_ILi32EEEEEENS_12float_e5m2_tENS5_IJlSC_lEEESJ_SK_NS4_8TiledMMAINS4_8MMA_AtomIJNS4_10MMA_TraitsINS4_19SM100_MMA_F8F6F4_SSEJSJ_SJ_fSF_SG_NS4_17integral_constantINS4_4UMMA5MajorELSR_0EEESS_NSP_INSQ_7ScaleInELST_0EEESU_EEEEEENS4_6LayoutINS5_IJSC_SC_SC_EEENS5_IJNSA_ILi0EEESZ_SZ_EEEEENS5_IJNS4_10UnderscoreES12_S12_EEEEENS4_13SM90_TMA_LOADENS4_14ComposedLayoutINS4_7SwizzleILi1ELi4ELi3EEENS4_18smem_ptr_flag_bitsILi8EEENSX_INS5_IJNSA_ILi8EEESH_EEENS5_IJSH_SC_EEEEEEEvNS4_8identityENS4_23SM90_TMA_LOAD_MULTICASTES1F_vS1G_EENS_8epilogue10collective18CollectiveEpilogueINS1J_23Sm100TmaWarpSpecializedILi2ELi2ELi32ELb0ELb0EEEJSI_NS5_IJNSX_ISF_SC_EES1O_EEESJ_SK_SJ_SK_NS1J_6fusion15FusionCallbacksIS1N_NS1Q_17LinearCombinationISJ_fSJ_fLNS_15FloatRoundStyleE2EEESI_S1P_JEEENS4_5SM1004TMEM4LOAD26SM100_TMEM_LOAD_16dp32b32xES15_NS16_INS17_ILi2ELi4ELi3EEES1A_NSX_INS5_IJS1B_SF_EEENS5_IJSF_SC_EEEEEEENS4_39AutoVectorizingCopyWithAssumedAlignmentILi128EEENS4_14SM90_TMA_STOREES24_S26_S26_EEEvvEEEEvNT_6ParamsE)
        .other          _ZN7cutlass13device_kernelINS_4gemm6kernel13GemmUniversalIN4cute5tupleIJiiiiEEENS1_10collective13CollectiveMmaINS1_35MainloopSm100TmaUmmaWarpSpecializedILi5ELi2ELi4ENS5_IJNS4_1CILi2EEENSA_ILi1EEESC_EEEEENS5_IJNSA_ILi64EEENSA_ILi128EEENSA_ILi32EEEEEENS_12float_e5m2_tENS5_IJlSC_lEEESJ_SK_NS4_8TiledMMAINS4_8MMA_AtomIJNS4_10MMA_TraitsINS4_19SM100_MMA_F8F6F4_SSEJSJ_SJ_fSF_SG_NS4_17integral_constantINS4_4UMMA5MajorELSR_0EEESS_NSP_INSQ_7ScaleInELST_0EEESU_EEEEEENS4_6LayoutINS5_IJSC_SC_SC_EEENS5_IJNSA_ILi0EEESZ_SZ_EEEEENS5_IJNS4_10UnderscoreES12_S12_EEEEENS4_13SM90_TMA_LOADENS4_14ComposedLayoutINS4_7SwizzleILi1ELi4ELi3EEENS4_18smem_ptr_flag_bitsILi8EEENSX_INS5_IJNSA_ILi8EEESH_EEENS5_IJSH_SC_EEEEEEEvNS4_8identityENS4_23SM90_TMA_LOAD_MULTICASTES1F_vS1G_EENS_8epilogue10collective18CollectiveEpilogueINS1J_23Sm100TmaWarpSpecializedILi2ELi2ELi32ELb0ELb0EEEJSI_NS5_IJNSX_ISF_SC_EES1O_EEESJ_SK_SJ_SK_NS1J_6fusion15FusionCallbacksIS1N_NS1Q_17LinearCombinationISJ_fSJ_fLNS_15FloatRoundStyleE2EEESI_S1P_JEEENS4_5SM1004TMEM4LOAD26SM100_TMEM_LOAD_16dp32b32xES15_NS16_INS17_ILi2ELi4ELi3EEES1A_NSX_INS5_IJS1B_SF_EEENS5_IJSF_SC_EEEEEEENS4_39AutoVectorizingCopyWithAssumedAlignmentILi128EEENS4_14SM90_TMA_STOREES24_S26_S26_EEEvvEEEEvNT_6ParamsE,@"STO_CUDA_ENTRY STV_DEFAULT"
_ZN7cutlass13device_kernelINS_4gemm6kernel13GemmUniversalIN4cute5tupleIJiiiiEEENS1_10collective13CollectiveMmaINS1_35MainloopSm100TmaUmmaWarpSpecializedILi5ELi2ELi4ENS5_IJNS4_1CILi2EEENSA_ILi1EEESC_EEEEENS5_IJNSA_ILi64EEENSA_ILi128EEENSA_ILi32EEEEEENS_12float_e5m2_tENS5_IJlSC_lEEESJ_SK_NS4_8TiledMMAINS4_8MMA_AtomIJNS4_10MMA_TraitsINS4_19SM100_MMA_F8F6F4_SSEJSJ_SJ_fSF_SG_NS4_17integral_constantINS4_4UMMA5MajorELSR_0EEESS_NSP_INSQ_7ScaleInELST_0EEESU_EEEEEENS4_6LayoutINS5_IJSC_SC_SC_EEENS5_IJNSA_ILi0EEESZ_SZ_EEEEENS5_IJNS4_10UnderscoreES12_S12_EEEEENS4_13SM90_TMA_LOADENS4_14ComposedLayoutINS4_7SwizzleILi1ELi4ELi3EEENS4_18smem_ptr_flag_bitsILi8EEENSX_INS5_IJNSA_ILi8EEESH_EEENS5_IJSH_SC_EEEEEEEvNS4_8identityENS4_23SM90_TMA_LOAD_MULTICASTES1F_vS1G_EENS_8epilogue10collective18CollectiveEpilogueINS1J_23Sm100TmaWarpSpecializedILi2ELi2ELi32ELb0ELb0EEEJSI_NS5_IJNSX_ISF_SC_EES1O_EEESJ_SK_SJ_SK_NS1J_6fusion15FusionCallbacksIS1N_NS1Q_17LinearCombinationISJ_fSJ_fLNS_15FloatRoundStyleE2EEESI_S1P_JEEENS4_5SM1004TMEM4LOAD26SM100_TMEM_LOAD_16dp32b32xES15_NS16_INS17_ILi2ELi4ELi3EEES1A_NSX_INS5_IJS1B_SF_EEENS5_IJSF_SC_EEEEEEENS4_39AutoVectorizingCopyWithAssumedAlignmentILi128EEENS4_14SM90_TMA_STOREES24_S26_S26_EEEvvEEEEvNT_6ParamsE:
[----:B------:R-:W1:Y:S01]  /*0000*/  LDC R1, c[0x0][0x37c] ;  /* 0x0000df00ff017b82 */ /* 0x000e620000000800 */
[----:B------:R-:W2:Y:S01]  /*0010*/  S2R R93, SR_TID.X ;  /* 0x00000000005d7919 */ /* 0x000ea20000002100 */
[----:B------:R-:W3:Y:S01]  /*0020*/  LDCU.64 UR8, c[0x0][0x890] ;  /* 0x00011200ff0877ac */ /* 0x000ee20008000a00 */
[----:B------:R-:W-:Y:S02]  /*0030*/  PRMT R84, RZ, 0x7610, R84 ;  /* 0x00007610ff547816 */ /* 0x000fe40000000054 */
[----:B------:R-:W-:Y:S01]  /*0040*/  ELECT P3, URZ, PT ;  /* 0x0000000000ff782f */ /* 0x000fe20003860000 */
[----:B---3--:R-:W-:-:S04]  /*0050*/  UISETP.NE.U32.AND UP0, UPT, UR8, URZ, UPT ;  /* 0x000000ff0800728c */ /* 0x008fc8000bf05070 */
[----:B------:R-:W-:Y:S01]  /*0060*/  UISETP.NE.AND.EX UP0, UPT, UR9, URZ, UPT, UP0 ;  /* 0x000000ff0900728c */ /* 0x000fe2000bf05300 */
[----:B--2---:R-:W-:-:S05]  /*0070*/  SHF.R.U32.HI R85, RZ, 0x5, R93 ;  /* 0x00000005ff557819 */ /* 0x004fca000001165d */
[----:B------:R-:W2:Y:S02]  /*0080*/  SHFL.IDX PT, R0, R85, RZ, 0x1f ;  /* 0x00001fff55007589 */ /* 0x000ea400000e0000 */
[----:B--2---:R-:W-:Y:S01]  /*0090*/  R2UR UR18, R0 ;  /* 0x00000000001272ca */ /* 0x004fe200000e0000 */
[----:B-1----:R-:W-:-:S14]  /*00a0*/  BRA.U UP0, `(.L_x_0) ;  /* 0x0000000100307547 */ /* 0x002fdc000b800000 */
[----:B------:R-:W1:Y:S02]  /*00b0*/  LDCU.64 UR4, c[0x0][0x888] ;  /* 0x00011100ff0477ac */ /* 0x000e640008000a00 */
[----:B-1----:R-:W-:-:S04]  /*00c0*/  UISETP.NE.U32.AND UP0, UPT, UR4, URZ, UPT ;  /* 0x000000ff0400728c */ /* 0x002fc8000bf05070 */
[----:B------:R-:W-:-:S09]  /*00d0*/  UISETP.NE.AND.EX UP0, UPT, UR5, URZ, UPT, UP0 ;  /* 0x000000ff0500728c */ /* 0x000fd2000bf05300 */
[----:B------:R-:W-:Y:S05]  /*00e0*/  BRA.U !UP0, `(.L_x_1) ;  /* 0x0000000108147547 */ /* 0x000fea000b800000 */
[----:B------:R-:W1:Y:S01]  /*00f0*/  LDC.64 R2, c[0x0][0x888] ;  /* 0x00022200ff027b82 */ /* 0x000e620000000a00 */
[----:B------:R-:W1:Y:S02]  /*0100*/  LDCU.64 UR4, c[0x0][0x358] ;  /* 0x00006b00ff0477ac */ /* 0x000e640008000a00 */
[----:B-1----:R1:W5:Y:S01]  /*0110*/  LDG.E R41, desc[UR4][R2.64] ;  /* 0x0000000402297981 */ /* 0x002362000c1e1900 */
[----:B------:R-:W-:Y:S01]  /*0120*/  HFMA2 R84, -RZ, RZ, 0, 5.9604644775390625e-08 ;  /* 0x00000001ff547431 */ /* 0x000fe200000001ff */
[----:B------:R-:W-:Y:S05]  /*0130*/  BRA `(.L_x_0) ;  /* 0x00000000000c7947 */ /* 0x000fea0003800000 */
.L_x_1:
[----:B------:R-:W1:Y:S01]  /*0140*/  LDCU UR4, c[0x0][0x880] ;  /* 0x00011000ff0477ac */ /* 0x000e620008000800 */
[----:B------:R-:W-:Y:S01]  /*0150*/  HFMA2 R84, -RZ, RZ, 0, 5.9604644775390625e-08 ;  /* 0x00000001ff547431 */ /* 0x000fe200000001ff */
[----:B-1----:R-:W-:-:S07]  /*0160*/  MOV R41, UR4 ;  /* 0x0000000400297c02 */ /* 0x002fce0008000f00 */
.L_x_0:
[----:B------:R-:W2:Y:S02]  /*0170*/  LDCU.64 UR4, c[0x0][0x8b0] ;  /* 0x00011600ff0477ac */ /* 0x000ea40008000a00 */
[----:B--2---:R-:W-:-:S04]  /*0180*/  UISETP.NE.U32.AND UP0, UPT, UR4, URZ, UPT ;  /* 0x000000ff0400728c */ /* 0x004fc8000bf05070 */
[----:B------:R-:W-:-:S09]  /*0190*/  UISETP.NE.AND.EX UP0, UPT, UR5, URZ, UPT, UP0 ;  /* 0x000000ff0500728c */ /* 0x000fd2000bf05300 */
[----:B------:R-:W-:Y:S05]  /*01a0*/  BRA.U UP0, `(.L_x_2) ;  /* 0x0000000100287547 */ /* 0x000fea000b800000 */
[----:B------:R-:W2:Y:S02]  /*01b0*/  LDCU.64 UR4, c[0x0][0x8a8] ;  /* 0x00011500ff0477ac */ /* 0x000ea40008000a00 */
[----:B--2---:R-:W-:-:S04]  /*01c0*/  UISETP.NE.U32.AND UP0, UPT, UR4, URZ, UPT ;  /* 0x000000ff0400728c */ /* 0x004fc8000bf05070 */
[----:B------:R-:W-:-:S09]  /*01d0*/  UISETP.NE.AND.EX UP0, UPT, UR5, URZ, UPT, UP0 ;  /* 0x000000ff0500728c */ /* 0x000fd2000bf05300 */
[----:B------:R-:W-:Y:S05]  /*01e0*/  BRA.U !UP0, `(.L_x_3) ;  /* 0x0000000108107547 */ /* 0x000fea000b800000 */
[----:B------:R-:W2:Y:S01]  /*01f0*/  LDC.64 R38, c[0x0][0x8a8] ;  /* 0x00022a00ff267b82 */ /* 0x000ea20000000a00 */
[----:B------:R-:W2:Y:S02]  /*0200*/  LDCU.64 UR4, c[0x0][0x358] ;  /* 0x00006b00ff0477ac */ /* 0x000ea40008000a00 */
[----:B--2---:R2:W5:Y:S01]  /*0210*/  LDG.E R38, desc[UR4][R38.64] ;  /* 0x0000000426267981 */ /* 0x004562000c1e1900 */
[----:B------:R-:W-:Y:S05]  /*0220*/  BRA `(.L_x_2) ;  /* 0x0000000000087947 */ /* 0x000fea0003800000 */
.L_x_3:
[----:B------:R-:W2:Y:S02]  /*0230*/  LDCU UR4, c[0x0][0x8a0] ;  /* 0x00011400ff0477ac */ /* 0x000ea40008000800 */
[----:B--2---:R-:W-:Y:S02]  /*0240*/  MOV R38, UR4 ;  /* 0x0000000400267c02 */ /* 0x004fe40008000f00 */
.L_x_2:
[----:B------:R-:W-:Y:S01]  /*0250*/  IMAD.U32 R0, RZ, RZ, UR18 ;  /* 0x00000012ff007e24 */ /* 0x000fe2000f8e00ff */
[----:B------:R-:W-:Y:S04]  /*0260*/  BSSY.RECONVERGENT B0, `(.L_x_4) ;  /* 0x000000c000007945 */ /* 0x000fe80003800200 */
[C---:B------:R-:W-:Y:S02]  /*0270*/  ISETP.NE.OR P1, PT, R0.reuse, 0x1, !P3 ;  /* 0x000000010000780c */ /* 0x040fe40005f25670 */
[----:B------:R-:W-:-:S11]  /*0280*/  ISETP.NE.OR P0, PT, R0, 0x3, !P3 ;  /* 0x000000030000780c */ /* 0x000fd60005f05670 */
[----:B------:R-:W-:Y:S05]  /*0290*/  @P1 BRA `(.L_x_5) ;  /* 0x0000000000201947 */ /* 0x000fea0003800000 */
[----:B------:R-:W3:Y:S02]  /*02a0*/  LDCU.64 UR4, c[0x0][0x348] ;  /* 0x00006900ff0477ac */ /* 0x000ee40008000a00 */
[----:B---3--:R-:W-:Y:S02]  /*02b0*/  UIADD3 UR6, UP1, UPT, UR4, 0x80, URZ ;  /* 0x0000008004067890 */ /* 0x008fe4000ff3e0ff */
[----:B------:R-:W-:Y:S02]  /*02c0*/  UIADD3 UR4, UP0, UPT, UR4, 0x180, URZ ;  /* 0x0000018004047890 */ /* 0x000fe4000ff1e0ff */
[----:B------:R-:W-:Y:S02]  /*02d0*/  UIADD3.X UR7, UPT, UPT, URZ, UR5, URZ, UP1, !UPT ;  /* 0x00000005ff077290 */ /* 0x000fe40008ffe4ff */
[----:B------:R-:W-:-:S07]  /*02e0*/  UIADD3.X UR5, UPT, UPT, URZ, UR5, URZ, UP0, !UPT ;  /* 0x00000005ff057290 */ /* 0x000fce00087fe4ff */
[----:B------:R3:W-:Y:S02]  /*02f0*/  UTMACCTL.PF [UR6] ;  /* 0x00000000060079b9 */ /* 0x0007e40008040000 */
[----:B------:R3:W-:Y:S02]  /*0300*/  UTMACCTL.PF [UR4] ;  /* 0x00000000040079b9 */ /* 0x0007e40008040000 */
[----:B---3--:R-:W-:Y:S01]  /*0310*/  NOP ;  /* 0x0000000000007918 */ /* 0x008fe20000000000 */
.L_x_5:
[----:B------:R-:W-:Y:S05]  /*0320*/  BSYNC.RECONVERGENT B0 ;  /* 0x0000000000007941 */ /* 0x000fea0003800200 */
.L_x_4:
[----:B------:R-:W-:Y:S04]  /*0330*/  BSSY.RECONVERGENT B0, `(.L_x_6) ;  /* 0x000000a000007945 */ /* 0x000fe80003800200 */
        /* <DEDUP_REMOVED lines=9> */
.L_x_7:
[----:B------:R-:W-:Y:S05]  /*03d0*/  BSYNC.RECONVERGENT B0 ;  /* 0x0000000000007941 */ /* 0x000fea0003800200 */
.L_x_6:
[----:B------:R-:W3:Y:S01]  /*03e0*/  LDCU.64 UR4, c[0x0][0x888] ;  /* 0x00011100ff0477ac */ /* 0x000ee20008000a00 */
[----:B------:R-:W-:Y:S02]  /*03f0*/  UISETP.EQ.U32.AND UP2, UPT, UR8, URZ, UPT ;  /* 0x000000ff0800728c */ /* 0x000fe4000bf42070 */
[----:B------:R-:W-:Y:S02]  /*0400*/  UPLOP3.LUT UP3, UPT, UPT, UPT, UPT, 0x80, 0x8 ;  /* 0x000000000008789c */ /* 0x000fe40003f6f070 */
[----:B---3--:R-:W-:-:S04]  /*0410*/  UISETP.NE.U32.AND UP0, UPT, UR4, URZ, UPT ;  /* 0x000000ff0400728c */ /* 0x008fc8000bf05070 */
[----:B------:R-:W-:-:S04]  /*0420*/  UISETP.NE.AND.EX UP1, UPT, UR5, URZ, UPT, UP0 ;  /* 0x000000ff0500728c */ /* 0x000fc8000bf25300 */
[----:B------:R-:W-:-:S04]  /*0430*/  UISETP.EQ.OR.EX UP4, UPT, UR9, URZ, !UP1, UP2 ;  /* 0x000000ff0900728c */ /* 0x000fc8000cf82720 */
[----:B------:R-:W-:-:S06]  /*0440*/  UP2UR UR4, UPR, URZ, 0x10 ;  /* 0x00000010ff047883 */ /* 0x000fcc0008000000 */
[----:B------:R-:W-:Y:S01]  /*0450*/  MOV R86, UR4 ;  /* 0x0000000400567c02 */ /* 0x000fe20008000f00 */
[----:B------:R-:W-:Y:S06]  /*0460*/  BRA.U !UP4, `(.L_x_8) ;  /* 0x000000010c207547 */ /* 0x000fec000b800000 */
[----:B------:R-:W-:Y:S01]  /*0470*/  UISETP.NE.U32.AND UP2, UPT, UR8, URZ, UPT ;  /* 0x000000ff0800728c */ /* 0x000fe2000bf45070 */
[----:B-----5:R-:W-:Y:S01]  /*0480*/  FSETP.NEU.AND P0, PT, R41, RZ, PT ;  /* 0x000000ff2900720b */ /* 0x020fe20003f0d000 */
[----:B------:R-:W-:Y:S02]  /*0490*/  USEL UR4, URZ, 0xffffffff, UP1 ;  /* 0xffffffffff047887 */ /* 0x000fe40008800000 */
[----:B------:R-:W-:-:S10]  /*04a0*/  UISETP.NE.AND.EX UP2, UPT, UR9, URZ, UPT, UP2 ;  /* 0x000000ff0900728c */ /* 0x000fd4000bf45320 */
[----:B------:R-:W-:Y:S01]  /*04b0*/  VOTEU.ANY UP0, P0 ;  /* 0x0000000000ff7886 */ /* 0x000fe20000000100 */
[----:B------:R-:W-:-:S04]  /*04c0*/  @!UP2 USEL UR4, URZ, 0xffffffff, UP0 ;  /* 0xffffffffff04a887 */ /* 0x000fc80008000000 */
[----:B------:R-:W-:-:S04]  /*04d0*/  ULOP3.LUT UR4, UR4, 0x1, URZ, 0xc0, !UPT ;  /* 0x0000000104047892 */ /* 0x000fc8000f8ec0ff */
[----:B------:R-:W-:-:S11]  /*04e0*/  UISETP.NE.U32.AND UP3, UPT, UR4, 0x1, UPT ;  /* 0x000000010400788c */ /* 0x000fd6000bf65070 */
.L_x_8:
[----:B-1----:R-:W1:Y:S01]  /*04f0*/  SHFL.IDX PT, R2, R85, RZ, 0x1f ;  /* 0x00001fff55027589 */ /* 0x002e6200000e0000 */
[----:B------:R-:W-:Y:S01]  /*0500*/  UISETP.NE.AND UP6, UPT, UR18, 0x2, UPT ;  /* 0x000000021200788c */ /* 0x000fe2000bfc5270 */
[----:B-1----:R-:W-:-:S13]  /*0510*/  ISETP.NE.AND P0, PT, R2, RZ, PT ;  /* 0x000000ff0200720c */ /* 0x002fda0003f05270 */
[----:B------:R-:W-:Y:S05]  /*0520*/  @P0 BRA `(.L_x_9) ;  /* 0x0000000000600947 */ /* 0x000fea0003800000 */
[----:B------:R-:W1:Y:S01]  /*0530*/  S2UR UR4, SR_CgaCtaId ;  /* 0x00000000000479c3 */ /* 0x000e620000008800 */
[----:B------:R-:W-:Y:S01]  /*0540*/  UMOV UR5, 0x400 ;  /* 0x0000040000057882 */ /* 0x000fe20000000000 */
[----:B------:R-:W-:Y:S01]  /*0550*/  UMOV UR8, 0x1 ;  /* 0x0000000100087882 */ /* 0x000fe20000000000 */
[----:B------:R-:W-:Y:S01]  /*0560*/  UMOV UR6, 0x2 ;  /* 0x0000000200067882 */ /* 0x000fe20000000000 */
[----:B------:R-:W-:-:S04]  /*0570*/  UIADD3 UR8, UPT, UPT, -UR8, 0x100000, URZ ;  /* 0x0010000008087890 */ /* 0x000fc8000fffe1ff */
[----:B------:R-:W-:Y:S02]  /*0580*/  USHF.L.U32 UR9, UR8, 0xb, URZ ;  /* 0x0000000b08097899 */ /* 0x000fe400080006ff */
[----:B------:R-:W-:Y:S02]  /*0590*/  USHF.L.U32 UR8, UR8, 0x1, URZ ;  /* 0x0000000108087899 */ /* 0x000fe400080006ff */
[----:B------:R-:W-:-:S04]  /*05a0*/  UIADD3 UR6, UPT, UPT, -UR6, 0x100000, URZ ;  /* 0x0010000006067890 */ /* 0x000fc8000fffe1ff */
[----:B------:R-:W-:Y:S02]  /*05b0*/  USHF.L.U32 UR7, UR6, 0xb, URZ ;  /* 0x0000000b06077899 */ /* 0x000fe400080006ff */
[----:B------:R-:W-:Y:S01]  /*05c0*/  USHF.L.U32 UR6, UR6, 0x1, URZ ;  /* 0x0000000106067899 */ /* 0x000fe200080006ff */
[----:B------:R-:W-:Y:S01]  /*05d0*/  ELECT P0, URZ, PT ;  /* 0x0000000000ff782f */ /* 0x000fe20003800000 */
[----:B-1----:R-:W-:Y:S01]  /*05e0*/  ULEA UR4, UR4, UR5, 0x18 ;  /* 0x0000000504047291 */ /* 0x002fe2000f8ec0ff */
[----:B------:R-:W1:Y:S11]  /*05f0*/  FENCE.VIEW.ASYNC.S ;  /* 0x00000000000073c6 */ /* 0x000e760000000000 */
[----:B-1----:R1:W3:Y:S01]  /*0600*/  SYNCS.EXCH.64 URZ, [UR4], UR8 ;  /* 0x0000000804ff75b2 */ /* 0x0022e20008000100 */
[----:B------:R1:W4:Y:S01]  /*0610*/  SYNCS.EXCH.64 URZ, [UR4+0x28], UR6 ;  /* 0x0000280604ff75b2 */ /* 0x0003220008000100 */
[----:B------:R1:W1:Y:S01]  /*0620*/  SYNCS.EXCH.64 URZ, [UR4+0x8], UR8 ;  /* 0x0000080804ff75b2 */ /* 0x0002620008000100 */
[----:B------:R1:W1:Y:S01]  /*0630*/  SYNCS.EXCH.64 URZ, [UR4+0x30], UR6 ;  /* 0x0000300604ff75b2 */ /* 0x0002620008000100 */
[----:B------:R1:W1:Y:S01]  /*0640*/  SYNCS.EXCH.64 URZ, [UR4+0x10], UR8 ;  /* 0x0000100804ff75b2 */ /* 0x0002620008000100 */
[----:B------:R1:W1:Y:S01]  /*0650*/  SYNCS.EXCH.64 URZ, [UR4+0x38], UR6 ;  /* 0x0000380604ff75b2 */ /* 0x0002620008000100 */
[----:B------:R1:W1:Y:S01]  /*0660*/  SYNCS.EXCH.64 URZ, [UR4+0x18], UR8 ;  /* 0x0000180804ff75b2 */ /* 0x0002620008000100 */
[----:B------:R1:W1:Y:S01]  /*0670*/  SYNCS.EXCH.64 URZ, [UR4+0x40], UR6 ;  /* 0x0000400604ff75b2 */ /* 0x0002620008000100 */
[----:B------:R1:W1:Y:S01]  /*0680*/  SYNCS.EXCH.64 URZ, [UR4+0x20], UR8 ;  /* 0x0000200804ff75b2 */ /* 0x0002620008000100 */
[----:B------:R1:W1:Y:S01]  /*0690*/  SYNCS.EXCH.64 URZ, [UR4+0x48], UR6 ;  /* 0x0000480604ff75b2 */ /* 0x0002620008000100 */
[----:B------:R-:W-:Y:S01]  /*06a0*/  NOP ;  /* 0x0000000000007918 */ /* 0x000fe20000000000 */
.L_x_9:
[----:B------:R-:W2:Y:S01]  /*06b0*/  SHFL.IDX PT, R2, R85, RZ, 0x1f ;  /* 0x00001fff55027589 */ /* 0x000ea200000e0000 */
[----:B------:R-:W-:Y:S01]  /*06c0*/  NOP ;  /* 0x0000000000007918 */ /* 0x000fe20000000000 */
[----:B--2---:R-:W-:-:S13]  /*06d0*/  ISETP.NE.AND P0, PT, R2, 0x1, PT ;  /* 0x000000010200780c */ /* 0x004fda0003f05270 */
[----:B------:R-:W-:Y:S05]  /*06e0*/  @P0 BRA `(.L_x_10) ;  /* 0x0000000000480947 */ /* 0x000fea0003800000 */
[----:B-1----:R-:W1:Y:S01]  /*06f0*/  S2UR UR4, SR_CgaCtaId ;  /* 0x00000000000479c3 */ /* 0x002e620000008800 */
        /* <DEDUP_REMOVED lines=12> */
[----:B-1----:R2:W1:Y:S01]  /*07c0*/  SYNCS.EXCH.64 URZ, [UR4+0x50], UR8 ;  /* 0x0000500804ff75b2 */ /* 0x0024620008000100 */
[----:B------:R2:W1:Y:S01]  /*07d0*/  SYNCS.EXCH.64 URZ, [UR4+0x60], UR6 ;  /* 0x0000600604ff75b2 */ /* 0x0004620008000100 */
[----:B------:R2:W1:Y:S01]  /*07e0*/  SYNCS.EXCH.64 URZ, [UR4+0x58], UR8 ;  /* 0x0000580804ff75b2 */ /* 0x0004620008000100 */
[----:B------:R2:W1:Y:S02]  /*07f0*/  SYNCS.EXCH.64 URZ, [UR4+0x68], UR6 ;  /* 0x0000680604ff75b2 */ /* 0x0004640008000100 */
[----:B--2---:R-:W-:Y:S01]  /*0800*/  NOP ;  /* 0x0000000000007918 */ /* 0x004fe20000000000 */
.L_x_10:
[----:B------:R-:W2:Y:S01]  /*0810*/  SHFL.IDX PT, R2, R85, RZ, 0x1f ;  /* 0x00001fff55027589 */ /* 0x000ea200000e0000 */
[----:B------:R-:W-:Y:S01]  /*0820*/  NOP ;  /* 0x0000000000007918 */ /* 0x000fe20000000000 */
[----:B--2---:R-:W-:-:S13]  /*0830*/  ISETP.NE.AND P0, PT, R2, 0x3, PT ;  /* 0x000000030200780c */ /* 0x004fda0003f05270 */
[----:B------:R-:W-:Y:S05]  /*0840*/  @P0 BRA `(.L_x_11) ;  /* 0x0000000000300947 */ /* 0x000fea0003800000 */
[----:B-1----:R-:W1:Y:S01]  /*0850*/  S2UR UR4, SR_CgaCtaId ;  /* 0x00000000000479c3 */ /* 0x002e620000008800 */
[----:B------:R-:W-:Y:S01]  /*0860*/  UMOV UR6, 0x400 ;  /* 0x0000040000067882 */ /* 0x000fe20000000000 */
[----:B------:R-:W-:Y:S01]  /*0870*/  UMOV UR5, 0x20 ;  /* 0x0000002000057882 */ /* 0x000fe20000000000 */
[----:B------:R-:W-:Y:S01]  /*0880*/  ELECT P0, URZ, PT ;  /* 0x0000000000ff782f */ /* 0x000fe20003800000 */
[----:B-1----:R-:W-:Y:S02]  /*0890*/  ULEA UR6, UR4, UR6, 0x18 ;  /* 0x0000000604067291 */ /* 0x002fe4000f8ec0ff */
[----:B------:R-:W-:-:S04]  /*08a0*/  UIADD3 UR4, UPT, UPT, -UR5, 0x100000, URZ ;  /* 0x0010000005047890 */ /* 0x000fc8000fffe1ff */
[----:B------:R-:W-:Y:S02]  /*08b0*/  USHF.L.U32 UR5, UR4, 0xb, URZ ;  /* 0x0000000b04057899 */ /* 0x000fe400080006ff */
[----:B------:R-:W-:Y:S01]  /*08c0*/  USHF.L.U32 UR4, UR4, 0x1, URZ ;  /* 0x0000000104047899 */ /* 0x000fe200080006ff */
[----:B------:R-:W1:Y:S11]  /*08d0*/  FENCE.VIEW.ASYNC.S ;  /* 0x00000000000073c6 */ /* 0x000e760000000000 */
[----:B-1----:R2:W1:Y:S01]  /*08e0*/  SYNCS.EXCH.64 URZ, [UR6+0x70], UR4 ;  /* 0x0000700406ff75b2 */ /* 0x0024620008000100 */
[----:B------:R2:W1:Y:S02]  /*08f0*/  SYNCS.EXCH.64 URZ, [UR6+0x78], UR4 ;  /* 0x0000780406ff75b2 */ /* 0x0004640008000100 */
[----:B--2---:R-:W-:Y:S01]  /*0900*/  NOP ;  /* 0x0000000000007918 */ /* 0x004fe20000000000 */
.L_x_11:
[----:B------:R-:W2:Y:S01]  /*0910*/  SHFL.IDX PT, R2, R85, RZ, 0x1f ;  /* 0x00001fff55027589 */ /* 0x000ea200000e0000 */
[----:B------:R-:W-:Y:S01]  /*0920*/  NOP ;  /* 0x0000000000007918 */ /* 0x000fe20000000000 */
[----:B--2---:R-:W-:-:S13]  /*0930*/  ISETP.NE.AND P0, PT, R2, 0x4, PT ;  /* 0x000000040200780c */ /* 0x004fda0003f05270 */
[----:B------:R-:W-:Y:S05]  /*0940*/  @P0 BRA `(.L_x_12) ;  /* 0x00000000004c0947 */ /* 0x000fea0003800000 */
[----:B-1----:R-:W1:Y:S01]  /*0950*/  S2UR UR6, SR_CgaCtaId ;  /* 0x00000000000679c3 */ /* 0x002e620000008800 */
[----:B------:R-:W-:Y:S01]  /*0960*/  UMOV UR4, 0x1e0 ;  /* 0x000001e000047882 */ /* 0x000fe20000000000 */
[----:B------:R-:W-:Y:S01]  /*0970*/  UMOV UR5, 0x400 ;  /* 0x0000040000057882 */ /* 0x000fe20000000000 */
[----:B------:R-:W-:Y:S01]  /*0980*/  USEL UR4, UR4, 0x1a0, UP3 ;  /* 0x000001a004047887 */ /* 0x000fe20009800000 */
[----:B------:R-:W-:Y:S01]  /*0990*/  UMOV UR8, 0x1 ;  /* 0x0000000100087882 */ /* 0x000fe20000000000 */
[----:B------:R-:W-:Y:S01]  /*09a0*/  ELECT P0, URZ, PT ;  /* 0x0000000000ff782f */ /* 0x000fe20003800000 */
[----:B------:R-:W-:-:S04]  /*09b0*/  UIADD3 UR8, UPT, UPT, -UR8, 0x100000, URZ ;  /* 0x0010000008087890 */ /* 0x000fc8000fffe1ff */
[----:B------:R-:W-:Y:S02]  /*09c0*/  USHF.L.U32 UR9, UR8, 0xb, URZ ;  /* 0x0000000b08097899 */ /* 0x000fe400080006ff */
[----:B------:R-:W-:Y:S02]  /*09d0*/  USHF.L.U32 UR8, UR8, 0x1, URZ ;  /* 0x0000000108087899 */ /* 0x000fe400080006ff */
[----:B-1----:R-:W-:Y:S02]  /*09e0*/  ULEA UR6, UR6, UR5, 0x18 ;  /* 0x0000000506067291 */ /* 0x002fe4000f8ec0ff */
[----:B------:R-:W-:-:S04]  /*09f0*/  UIADD3 UR4, UPT, UPT, -UR4, 0x100000, URZ ;  /* 0x0010000004047890 */ /* 0x000fc8000fffe1ff */
[----:B------:R-:W-:Y:S02]  /*0a00*/  USHF.L.U32 UR5, UR4, 0xb, URZ ;  /* 0x0000000b04057899 */ /* 0x000fe400080006ff */
[----:B------:R-:W-:Y:S01]  /*0a10*/  USHF.L.U32 UR4, UR4, 0x1, URZ ;  /* 0x0000000104047899 */ /* 0x000fe200080006ff */
[----:B------:R-:W1:Y:S03]  /*0a20*/  FENCE.VIEW.ASYNC.S ;  /* 0x00000000000073c6 */ /* 0x000e660000000000 */
[----:B-1----:R2:W1:Y:S08]  /*0a30*/  SYNCS.EXCH.64 URZ, [UR6+0x80], UR8 ;  /* 0x0000800806ff75b2 */ /* 0x0024700008000100 */
[----:B------:R2:W1:Y:S01]  /*0a40*/  SYNCS.EXCH.64 URZ, [UR6+0x90], UR4 ;  /* 0x0000900406ff75b2 */ /* 0x0004620008000100 */
[----:B------:R2:W1:Y:S01]  /*0a50*/  SYNCS.EXCH.64 URZ, [UR6+0x88], UR8 ;  /* 0x0000880806ff75b2 */ /* 0x0004620008000100 */
[----:B------:R2:W1:Y:S02]  /*0a60*/  SYNCS.EXCH.64 URZ, [UR6+0x98], UR4 ;  /* 0x0000980406ff75b2 */ /* 0x0004640008000100 */
[----:B--2---:R-:W-:Y:S01]  /*0a70*/  NOP ;  /* 0x0000000000007918 */ /* 0x004fe20000000000 */
.L_x_12:
        /* <DEDUP_REMOVED lines=20> */
[----:B------:R2:W1:Y:S01]  /*0bc0*/  SYNCS.EXCH.64 URZ, [UR4+0xc8], UR6 ;  /* 0x0000c80604ff75b2 */ /* 0x0004620008000100 */
[----:B------:R2:W1:Y:S01]  /*0bd0*/  SYNCS.EXCH.64 URZ, [UR4+0xb0], UR8 ;  /* 0x0000b00804ff75b2 */ /* 0x0004620008000100 */
[----:B------:R2:W1:Y:S01]  /*0be0*/  SYNCS.EXCH.64 URZ, [UR4+0xd0], UR6 ;  /* 0x0000d00604ff75b2 */ /* 0x0004620008000100 */
[----:B------:R2:W1:Y:S01]  /*0bf0*/  SYNCS.EXCH.64 URZ, [UR4+0xb8], UR8 ;  /* 0x0000b80804ff75b2 */ /* 0x0004620008000100 */
[----:B------:R2:W1:Y:S02]  /*0c00*/  SYNCS.EXCH.64 URZ, [UR4+0xd8], UR6 ;  /* 0x0000d80604ff75b2 */ /* 0x0004640008000100 */
[----:B--2---:R-:W-:Y:S01]  /*0c10*/  NOP ;  /* 0x0000000000007918 */ /* 0x004fe20000000000 */
.L_x_13:
[----:B------:R-:W2:Y:S01]  /*0c20*/  SHFL.IDX PT, R2, R85, RZ, 0x1f ;  /* 0x00001fff55027589 */ /* 0x000ea200000e0000 */
[----:B------:R-:W-:Y:S01]  /*0c30*/  NOP ;  /* 0x0000000000007918 */ /* 0x000fe20000000000 */
[----:B--2---:R-:W-:-:S13]  /*0c40*/  ISETP.NE.AND P0, PT, R2, 0x3, PT ;  /* 0x000000030200780c */ /* 0x004fda0003f05270 */
[----:B------:R-:W-:Y:S05]  /*0c50*/  @P0 BRA `(.L_x_14) ;  /* 0x0000000000380947 */ /* 0x000fea0003800000 */
[----:B------:R-:W2:Y:S01]  /*0c60*/  S2UR UR5, SR_CgaCtaId ;  /* 0x00000000000579c3 */ /* 0x000ea20000008800 */
[----:B-1----:R-:W-:Y:S01]  /*0c70*/  UMOV UR4, 0x400 ;  /* 0x0000040000047882 */ /* 0x002fe20000000000 */
[----:B------:R-:W-:Y:S01]  /*0c80*/  UMOV UR6, 0x20 ;  /* 0x0000002000067882 */ /* 0x000fe20000000000 */
[----:B------:R-:W-:Y:S01]  /*0c90*/  ELECT P0, URZ, PT ;  /* 0x0000000000ff782f */ /* 0x000fe20003800000 */
[----:B------:R-:W-:-:S04]  /*0ca0*/  UIADD3 UR6, UPT, UPT, -UR6, 0x100000, URZ ;  /* 0x0010000006067890 */ /* 0x000fc8000fffe1ff */
[----:B------:R-:W-:Y:S02]  /*0cb0*/  USHF.L.U32 UR7, UR6, 0xb, URZ ;  /* 0x0000000b06077899 */ /* 0x000fe400080006ff */
[----:B------:R-:W-:Y:S02]  /*0cc0*/  USHF.L.U32 UR6, UR6, 0x1, URZ ;  /* 0x0000000106067899 */ /* 0x000fe400080006ff */
[----:B--2---:R-:W-:Y:S01]  /*0cd0*/  ULEA UR4, UR5, UR4, 0x18 ;  /* 0x0000000405047291 */ /* 0x004fe2000f8ec0ff */
[----:B------:R-:W1:Y:S11]  /*0ce0*/  FENCE.VIEW.ASYNC.S ;  /* 0x00000000000073c6 */ /* 0x000e760000000000 */
[----:B-1----:R2:W1:Y:S01]  /*0cf0*/  SYNCS.EXCH.64 URZ, [UR4+0xe0], UR6 ;  /* 0x0000e00604ff75b2 */ /* 0x0024620008000100 */
[----:B------:R2:W1:Y:S01]  /*0d00*/  SYNCS.EXCH.64 URZ, [UR4+0xf0], UR6 ;  /* 0x0000f00604ff75b2 */ /* 0x0004620008000100 */
[----:B------:R2:W1:Y:S01]  /*0d10*/  SYNCS.EXCH.64 URZ, [UR4+0xe8], UR6 ;  /* 0x0000e80604ff75b2 */ /* 0x0004620008000100 */
[----:B------:R2:W1:Y:S02]  /*0d20*/  SYNCS.EXCH.64 URZ, [UR4+0xf8], UR6 ;  /* 0x0000f80604ff75b2 */ /* 0x0004640008000100 */
[----:B--2---:R-:W-:Y:S01]  /*0d30*/  NOP ;  /* 0x0000000000007918 */ /* 0x004fe20000000000 */
.L_x_14:
[----:B-1----:R-:W1:Y:S01]  /*0d40*/  LDCU UR4, c[0x0][0x36c] ;  /* 0x00006d80ff0477ac */ /* 0x002e620008000800 */
[----:B------:R-:W-:Y:S01]  /*0d50*/  ISETP.NE.OR P3, PT, R0, 0x2, !P3 ;  /* 0x000000020000780c */ /* 0x000fe20005f65670 */
[----:B------:R-:W-:Y:S01]  /*0d60*/  NOP ;  /* 0x0000000000007918 */ /* 0x000fe20000000000 */
[----:B------:R-:W-:Y:S01]  /*0d70*/  LOP3.LUT R0, R93, 0x1f, RZ, 0xc0, !PT ;  /* 0x0000001f5d007812 */ /* 0x000fe200078ec0ff */
[----:B------:R-:W-:Y:S02]  /*0d80*/  UISETP.NE.AND UP4, UPT, UR18, URZ, UPT ;  /* 0x000000ff1200728c */ /* 0x000fe4000bf85270 */
[----:B-1----:R-:W-:-:S09]  /*0d90*/  UISETP.EQ.U32.AND UP5, UPT, UR4, 0x1, UPT ;  /* 0x000000010400788c */ /* 0x002fd2000bfa2070 */
[----:B------:R-:W-:Y:S05]  /*0da0*/  BRA.U !UP5, `(.L_x_15) ;  /* 0x000000010d087547 */ /* 0x000fea000b800000 */
[----:B---34-:R-:W-:Y:S01]  /*0db0*/  UCGABAR_ARV ;  /* 0x00000000000079c7 */ /* 0x018fe20008000000 */
[----:B------:R-:W-:Y:S05]  /*0dc0*/  BRA `(.L_x_16) ;  /* 0x0000000000047947 */ /* 0x000fea0003800000 */
.L_x_15:
[----:B---34-:R-:W-:Y:S01]  /*0dd0*/  NOP ;  /* 0x0000000000007918 */ /* 0x018fe20000000000 */
.L_x_16:
[----:B------:R-:W1:Y:S01]  /*0de0*/  S2UR UR20, SR_CTAID.X ;  /* 0x00000000001479c3 */ /* 0x000e620000002500 */
[----:B------:R-:W-:-:S05]  /*0df0*/  CS2R.32 R3, SR_CgaSize ;  /* 0x0000000000037805 */ /* 0x000fca0000008a00 */
[----:B------:R-:W-:-:S05]  /*0e00*/  IMAD R3, R3, -0xa0, RZ ;  /* 0xffffff6003037824 */ /* 0x000fca00078e02ff */
[----:B------:R-:W-:-:S14]  /*0e10*/  R2UR UR5, R3 ;  /* 0x00000000030572ca */ /* 0x000fdc00000e0000 */
[----:B------:R-:W2:Y:S01]  /*0e20*/  LDCU UR5, c[0x0][UR5+0x2b0] ;  /* 0x00005600050577ac */ /* 0x000ea20008000800 */
[----:B------:R-:W-:-:S05]  /*0e30*/  CS2R.32 R3, SR_CgaSize ;  /* 0x0000000000037805 */ /* 0x000fca0000008a00 */
[----:B------:R-:W-:-:S05]  /*0e40*/  IMAD R3, R3, -0xa0, RZ ;  /* 0xffffff6003037824 */ /* 0x000fca00078e02ff */
[----:B------:R-:W-:-:S14]  /*0e50*/  R2UR UR4, R3 ;  /* 0x00000000030472ca */ /* 0x000fdc00000e0000 */
[----:B------:R-:W3:Y:S01]  /*0e60*/  LDCU UR4, c[0x0][UR4+0x2b4] ;  /* 0x00005680040477ac */ /* 0x000ee20008000800 */
[----:B------:R-:W4:Y:S01]  /*0e70*/  S2UR UR30, SR_CTAID.Y ;  /* 0x00000000001e79c3 */ /* 0x000f220000002600 */
[----:B------:R-:W-:-:S05]  /*0e80*/  CS2R.32 R3, SR_CgaSize ;  /* 0x0000000000037805 */ /* 0x000fca0000008a00 */
[----:B------:R-:W-:-:S05]  /*0e90*/  IMAD R3, R3, -0xa0, RZ ;  /* 0xffffff6003037824 */ /* 0x000fca00078e02ff */
[----:B------:R-:W-:-:S14]  /*0ea0*/  R2UR UR62, R3 ;  /* 0x00000000033e72ca */ /* 0x000fdc00000e0000 */
[----:B------:R-:W3:Y:S01]  /*0eb0*/  LDCU UR62, c[0x0][UR62+0x2a0] ;  /* 0x000054003e3e77ac */ /* 0x000ee20008000800 */
[----:B------:R-:W-:-:S05]  /*0ec0*/  CS2R.32 R3, SR_CgaSize ;  /* 0x0000000000037805 */ /* 0x000fca0000008a00 */
[----:B------:R-:W-:-:S05]  /*0ed0*/  IMAD R3, R3, -0xa0, RZ ;  /* 0xffffff6003037824 */ /* 0x000fca00078e02ff */
[----:B------:R-:W-:-:S14]  /*0ee0*/  R2UR UR59, R3 ;  /* 0x00000000033b72ca */ /* 0x000fdc00000e0000 */
[----:B------:R-:W3:Y:S01]  /*0ef0*/  LDCU UR59, c[0x0][UR59+0x2a4] ;  /* 0x000054803b3b77ac */ /* 0x000ee20008000800 */
[----:B------:R-:W3:Y:S01]  /*0f00*/  S2UR UR7, SR_CgaCtaId ;  /* 0x00000000000779c3 */ /* 0x000ee20000008800 */
[----:B------:R-:W3:Y:S01]  /*0f10*/  LDCU UR19, c[0x0][0xb24] ;  /* 0x00016480ff1377ac */ /* 0x000ee20008000800 */
[----:B------:R-:W3:Y:S01]  /*0f20*/  LDCU UR42, c[0x0][0xb24] ;  /* 0x00016480ff2a77ac */ /* 0x000ee20008000800 */
[----:B-1----:R-:W-:Y:S01]  /*0f30*/  I2FP.F32.U32 R3, UR20 ;  /* 0x0000001400037c45 */ /* 0x002fe20008201000 */
[----:B------:R-:W1:Y:S04]  /*0f40*/  LDCU UR23, c[0x0][0xb30] ;  /* 0x00016600ff1777ac */ /* 0x000e680008000800 */
[----:B--2---:R-:W-:Y:S01]  /*0f50*/  FMUL R3, R3, UR5 ;  /* 0x0000000503037c20 */ /* 0x004fe20008400000 */
[----:B----4-:R-:W-:-:S05]  /*0f60*/  I2FP.F32.U32 R2, UR30 ;  /* 0x0000001e00027c45 */ /* 0x010fca0008201000 */
[----:B------:R-:W2:Y:S01]  /*0f70*/  F2I.U32.TRUNC.NTZ R3, R3 ;  /* 0x0000000300037305 */ /* 0x000ea2000020f000 */
[----:B---3--:R-:W-:Y:S01]  /*0f80*/  FMUL R2, R2, UR4 ;  /* 0x0000000402027c20 */ /* 0x008fe20008400000 */
[----:B------:R-:W-:-:S06]  /*0f90*/  USHF.L.U32 UR28, UR7, 0xb, URZ ;  /* 0x0000000b071c7899 */ /* 0x000fcc00080006ff */
[----:B------:R-:W3:Y:S01]  /*0fa0*/  F2I.U32.TRUNC.NTZ R2, R2 ;  /* 0x0000000200027305 */ /* 0x000ee2000020f000 */
[----:B------:R-:W-:Y:S01]  /*0fb0*/  ULOP3.LUT UR28, UR28, 0x800, URZ, 0xc0, !UPT ;  /* 0x000008001c1c7892 */ /* 0x000fe2000f8ec0ff */
[----:B--2---:R-:W-:Y:S02]  /*0fc0*/  R2UR UR4, R3 ;  /* 0x00000000030472ca */ /* 0x004fe400000e0000 */
[----:B---3--:R-:W-:Y:S02]  /*0fd0*/  R2UR UR6, R2 ;  /* 0x00000000020672ca */ /* 0x008fe400000e0000 */
[----:B------:R-:W-:-:S09]  /*0fe0*/  PRMT R2, RZ, 0x7610, R2 ;  /* 0x00007610ff027816 */ /* 0x000fd20000000002 */
[----:B------:R-:W-:-:S04]  /*0ff0*/  UIADD3 UR5, UPT, UPT, -UR4, URZ, URZ ;  /* 0x000000ff04057290 */ /* 0x000fc8000fffe1ff */
[----:B------:R-:W-:Y:S02]  /*1000*/  UIMAD UR62, UR62, UR5, UR20 ;  /* 0x000000053e3e72a4 */ /* 0x000fe4000f8e0214 */
[----:B------:R-:W-:-:S04]  /*1010*/  UIADD3 UR4, UPT, UPT, -UR6, URZ, URZ ;  /* 0x000000ff06047290 */ /* 0x000fc8000fffe1ff */
[----:B------:R-:W-:Y:S01]  /*1020*/  UIMAD UR59, UR59, UR4, UR30 ;  /* 0x000000043b3b72a4 */ /* 0x000fe2000f8e021e */
[----:B-1----:R-:W-:Y:S11]  /*1030*/  BRA.U UP4, `(.L_x_17) ;  /* 0x0000000104247547 */ /* 0x002ff6000b800000 */
[----:B------:R-:W-:-:S04]  /*1040*/  UISETP.NE.AND UP0, UPT, UR59, URZ, UPT ;  /* 0x000000ff3b00728c */ /* 0x000fc8000bf05270 */
[----:B------:R-:W-:-:S04]  /*1050*/  UISETP.EQ.OR UP0, UPT, UR62, URZ, !UP0 ;  /* 0x000000ff3e00728c */ /* 0x000fc8000c702670 */
[----:B------:R-:W-:Y:S02]  /*1060*/  USEL UR5, URZ, 0x1, !UP0 ;  /* 0x00000001ff057887 */ /* 0x000fe4000c000000 */
[----:B------:R-:W-:-:S04]  /*1070*/  UISETP.NE.AND UP0, UPT, UR59, URZ, UPT ;  /* 0x000000ff3b00728c */ /* 0x000fc8000bf05270 */
[----:B------:R-:W-:Y:S02]  /*1080*/  USEL UR4, URZ, 0x2, UP0 ;  /* 0x00000002ff047887 */ /* 0x000fe40008000000 */
[----:B------:R-:W-:-:S04]  /*1090*/  UISETP.NE.AND UP0, UPT, UR62, 0x1, UPT ;  /* 0x000000013e00788c */ /* 0x000fc8000bf05270 */
[----:B------:R-:W-:-:S04]  /*10a0*/  USEL UR4, UR4, 0x2, UP0 ;  /* 0x0000000204047887 */ /* 0x000fc80008000000 */
[----:B------:R-:W-:-:S06]  /*10b0*/  UIADD3 UR4, UPT, UPT, UR5, UR4, URZ ;  /* 0x0000000405047290 */ /* 0x000fcc000fffe0ff */
[----:B------:R-:W-:-:S07]  /*10c0*/  MOV R2, UR4 ;  /* 0x0000000400027c02 */ /* 0x000fce0008000f00 */
.L_x_17:
[----:B------:R-:W1:Y:S01]  /*10d0*/  S2UR UR36, SR_CTAID.Z ;  /* 0x00000000002479c3 */ /* 0x000e620000002700 */
[----:B------:R-:W-:-:S09]  /*10e0*/  UISETP.GE.AND UP0, UPT, UR19, 0x1, UPT ;  /* 0x000000011300788c */ /* 0x000fd2000bf06270 */
[----:B------:R-:W-:Y:S05]  /*10f0*/  BRA.U !UP0, `(.L_x_18) ;  /* 0x0000000108d47547 */ /* 0x000fea000b800000 */
[----:B------:R-:W2:Y:S01]  /*1100*/  LDCU.128 UR12, c[0x0][0xb10] ;  /* 0x00016200ff0c77ac */ /* 0x000ea20008000c00 */
[----:B------:R-:W3:Y:S01]  /*1110*/  LDCU UR21, c[0x0][0xb0c] ;  /* 0x00016180ff1577ac */ /* 0x000ee20008000800 */
[----:B------:R-:W4:Y:S01]  /*1120*/  LDCU UR6, c[0x0][0x370] ;  /* 0x00006e00ff0677ac */ /* 0x000f220008000800 */
[----:B------:R-:W1:Y:S01]  /*1130*/  LDCU UR7, c[0x0][0x374] ;  /* 0x00006e80ff0777ac */ /* 0x000e620008000800 */
[----:B------:R-:W1:Y:S01]  /*1140*/  LDCU UR22, c[0x0][0xb20] ;  /* 0x00016400ff1677ac */ /* 0x000e620008000800 */
[----:B--2---:R-:W-:Y:S02]  /*1150*/  UIMAD.WIDE.U32 UR4, UR20, UR12, URZ ;  /* 0x0000000c140472a5 */ /* 0x004fe4000f8e00ff */
[----:B---3--:R-:W-:Y:S01]  /*1160*/  UISETP.NE.AND UP0, UPT, UR21, 0x1, UPT ;  /* 0x000000011500788c */ /* 0x008fe2000bf05270 */
[----:B------:R-:W2:Y:S01]  /*1170*/  LDCU.64 UR8, c[0x0][0xb28] ;  /* 0x00016500ff0877ac */ /* 0x000ea20008000a00 */
[----:B----4-:R-:W-:-:S03]  /*1180*/  UIMAD.WIDE.U32 UR10, UR6, UR12, URZ ;  /* 0x0000000c060a72a5 */ /* 0x010fc6000f8e00ff */
[----:B------:R-:W-:Y:S01]  /*1190*/  UMOV UR4, UR5 ;  /* 0x0000000500047c82 */ /* 0x000fe20008000000 */
[----:B------:R-:W-:Y:S02]  /*11a0*/  UISETP.NE.AND UP2, UPT, UR19, 0x1, UPT ;  /* 0x000000011300788c */ /* 0x000fe4000bf45270 */
[----:B------:R-:W-:Y:S01]  /*11b0*/  USHF.R.U32.HI UR4, URZ, UR13, UR4 ;  /* 0x0000000dff047299 */ /* 0x000fe20008011604 */
[----:B------:R-:W-:Y:S01]  /*11c0*/  UMOV UR10, UR11 ;  /* 0x0000000b000a7c82 */ /* 0x000fe20008000000 */
[----:B------:R-:W-:Y:S02]  /*11d0*/  UIMAD.WIDE.U32 UR16, UR30, UR15, URZ ;  /* 0x0000000f1e1072a5 */ /* 0x000fe4000f8e00ff */
[----:B------:R-:W-:Y:S02]  /*11e0*/  USEL UR5, UR20, UR4, !UP0 ;  /* 0x0000000414057287 */ /* 0x000fe4000c000000 */
[----:B------:R-:W-:Y:S02]  /*11f0*/  @UP0 USHF.R.U32.HI UR6, URZ, UR13, UR10 ;  /* 0x0000000dff060299 */ /* 0x000fe4000801160a */
[----:B------:R-:W-:-:S02]  /*1200*/  UISETP.NE.AND UP0, UPT, UR14, 0x1, UPT ;  /* 0x000000010e00788c */ /* 0x000fc4000bf05270 */
[----:B-1----:R-:W-:Y:S02]  /*1210*/  UIMAD.WIDE.U32 UR10, UR7, UR15, URZ ;  /* 0x0000000f070a72a5 */ /* 0x002fe4000f8e00ff */
[----:B--2---:R-:W-:Y:S01]  /*1220*/  UIMAD.WIDE.U32 UR12, UR6, UR8, URZ ;  /* 0x00000008060c72a5 */ /* 0x004fe2000f8e00ff */
[----:B------:R-:W-:Y:S02]  /*1230*/  UMOV UR4, UR17 ;  /* 0x0000001100047c82 */ /* 0x000fe40008000000 */
[----:B------:R-:W-:Y:S02]  /*1240*/  USHF.R.U32.HI UR4, URZ, UR22, UR4 ;  /* 0x00000016ff047299 */ /* 0x000fe40008011604 */
[----:B------:R-:W-:Y:S02]  /*1250*/  UMOV UR10, UR11 ;  /* 0x0000000b000a7c82 */ /* 0x000fe40008000000 */
[----:B------:R-:W-:Y:S01]  /*1260*/  UMOV UR12, UR13 ;  /* 0x0000000d000c7c82 */ /* 0x000fe20008000000 */
[----:B------:R-:W-:-:S02]  /*1270*/  @UP0 USHF.R.U32.HI UR7, URZ, UR22, UR10 ;  /* 0x00000016ff070299 */ /* 0x000fc4000801160a */
[----:B------:R-:W-:Y:S02]  /*1280*/  USEL UR4, UR30, UR4, !UP0 ;  /* 0x000000041e047287 */ /* 0x000fe4000c000000 */
[----:B------:R-:W-:Y:S02]  /*1290*/  UIMAD.WIDE.U32 UR10, UR7, UR8, URZ ;  /* 0x00000008070a72a5 */ /* 0x000fe4000f8e00ff */
[----:B------:R-:W-:Y:S02]  /*12a0*/  @UP2 USHF.R.U32.HI UR6, URZ, UR9, UR12 ;  /* 0x00000009ff062299 */ /* 0x000fe4000801160c */
[----:B------:R-:W-:-:S03]  /*12b0*/  UIMAD.WIDE.U32 UR12, UR4, UR8, URZ ;  /* 0x00000008040c72a5 */ /* 0x000fc6000f8e00ff */
[----:B------:R-:W-:Y:S02]  /*12c0*/  UMOV UR10, UR11 ;  /* 0x0000000b000a7c82 */ /* 0x000fe40008000000 */
[----:B------:R-:W-:Y:S02]  /*12d0*/  @UP2 USHF.R.U32.HI UR7, URZ, UR9, UR10 ;  /* 0x00000009ff072299 */ /* 0x000fe4000801160a */
[----:B------:R-:W-:Y:S02]  /*12e0*/  UIMAD UR10, UR6, UR19, URZ ;  /* 0x00000013060a72a4 */ /* 0x000fe4000f8e02ff */
[----:B------:R-:W-:-:S04]  /*12f0*/  UIMAD UR7, UR7, UR19, URZ ;  /* 0x00000013070772a4 */ /* 0x000fc8000f8e02ff */
[----:B------:R-:W-:-:S03]  /*1300*/  UISETP.GE.AND UP0, UPT, UR4, UR7, UPT ;  /* 0x000000070400728c */ /* 0x000fc6000bf06270 */
[----:B------:R-:W-:Y:S01]  /*1310*/  UMOV UR7, UR13 ;  /* 0x0000000d00077c82 */ /* 0x000fe20008000000 */
[----:B------:R-:W-:Y:S02]  /*1320*/  UISETP.GE.OR UP0, UPT, UR5, UR10, UP0 ;  /* 0x0000000a0500728c */ /* 0x000fe40008706670 */
[----:B------:R-:W-:Y:S02]  /*1330*/  UIMAD.WIDE.U32 UR10, UR5, UR8, URZ ;  /* 0x00000008050a72a5 */ /* 0x000fe4000f8e00ff */
[----:B------:R-:W-:Y:S02]  /*1340*/  USHF.R.U32.HI UR7, URZ, UR9, UR7 ;  /* 0x00000009ff077299 */ /* 0x000fe40008011607 */
[----:B------:R-:W-:Y:S02]  /*1350*/  UIADD3 UR10, UPT, UPT, -UR4, URZ, URZ ;  /* 0x000000ff040a7290 */ /* 0x000fe4000fffe1ff */
[----:B------:R-:W-:Y:S02]  /*1360*/  USEL UR7, UR4, UR7, !UP2 ;  /* 0x0000000704077287 */ /* 0x000fe4000d000000 */
[----:B------:R-:W-:Y:S01]  /*1370*/  UIMAD UR10, UR14, UR10, UR30 ;  /* 0x0000000a0e0a72a4 */ /* 0x000fe2000f8e021e */
[----:B------:R-:W-:Y:S01]  /*1380*/  @!UP0 UMOV UR8, UR11 ;  /* 0x0000000b00088c82 */ /* 0x000fe20008000000 */
[----:B------:R-:W-:-:S02]  /*1390*/  UIADD3 UR11, UPT, UPT, -UR5, URZ, URZ ;  /* 0x000000ff050b7290 */ /* 0x000fc4000fffe1ff */
[----:B------:R-:W-:Y:S02]  /*13a0*/  @!UP0 USHF.R.U32.HI UR8, URZ, UR9, UR8 ;  /* 0x00000009ff088299 */ /* 0x000fe40008011608 */
[----:B------:R-:W-:Y:S02]  /*13b0*/  UIADD3 UR9, UPT, UPT, -UR7, URZ, URZ ;  /* 0x000000ff07097290 */ /* 0x000fe4000fffe1ff */
[----:B------:R-:W-:Y:S02]  /*13c0*/  @!UP0 USEL UR8, UR5, UR8, !UP2 ;  /* 0x0000000805088287 */ /* 0x000fe4000d000000 */
[----:B------:R-:W-:Y:S02]  /*13d0*/  UIMAD UR9, UR19, UR9, UR4 ;  /* 0x00000009130972a4 */ /* 0x000fe4000f8e0204 */
[----:B------:R-:W-:Y:S02]  /*13e0*/  @!UP0 UIADD3 UR7, UPT, UPT, UR7, -UR8, URZ ;  /* 0x8000000807078290 */ /* 0x000fe4000fffe0ff */
[----:B------:R-:W-:-:S02]  /*13f0*/  @!UP0 UIMAD UR6, UR9, UR6, UR8 ;  /* 0x00000006090682a4 */ /* 0x000fc4000f8e0208 */
[----:B------:R-:W-:Y:S02]  /*1400*/  @!UP0 UIMAD UR4, UR7, UR19, UR5 ;  /* 0x00000013070482a4 */ /* 0x000fe4000f8e0205 */
[----:B------:R-:W-:Y:S02]  /*1410*/  UIMAD UR20, UR21, UR11, UR20 ;  /* 0x0000000b151472a4 */ /* 0x000fe4000f8e0214 */
[----:B------:R-:W-:Y:S01]  /*1420*/  UIMAD UR30, UR4, UR14, UR10 ;  /* 0x0000000e041e72a4 */ /* 0x000fe2000f8e020a */
[----:B------:R-:W-:Y:S02]  /*1430*/  @!UP0 UMOV UR5, UR6 ;  /* 0x0000000600058c82 */ /* 0x000fe40008000000 */
[----:B------:R-:W-:-:S12]  /*1440*/  UIMAD UR20, UR5, UR21, UR20 ;  /* 0x00000015051472a4 */ /* 0x000fd8000f8e0214 */
.L_x_18:
[----:B------:R-:W-:-:S09]  /*1450*/  UISETP.NE.AND UP0, UPT, UR23, 0x1, UPT ;  /* 0x000000011700788c */ /* 0x000fd2000bf05270 */
[----:B------:R-:W-:Y:S05]  /*1460*/  BRA.U UP0, `(.L_x_19) ;  /* 0x0000000100407547 */ /* 0x000fea000b800000 */
[----:B------:R-:W2:Y:S01]  /*1470*/  LDCU.128 UR8, c[0x0][0xb10] ;  /* 0x00016200ff0877ac */ /* 0x000ea20008000c00 */
[----:B------:R-:W3:Y:S01]  /*1480*/  LDCU UR12, c[0x0][0xb0c] ;  /* 0x00016180ff0c77ac */ /* 0x000ee20008000800 */
[----:B------:R-:W4:Y:S01]  /*1490*/  LDCU UR13, c[0x0][0xb20] ;  /* 0x00016400ff0d77ac */ /* 0x000f220008000800 */
[----:B--2---:R-:W-:Y:S02]  /*14a0*/  UIMAD.WIDE.U32 UR4, UR20, UR8, URZ ;  /* 0x00000008140472a5 */ /* 0x004fe4000f8e00ff */
[----:B------:R-:W-:Y:S02]  /*14b0*/  UIMAD.WIDE.U32 UR6, UR30, UR11, URZ ;  /* 0x0000000b1e0672a5 */ /* 0x000fe4000f8e00ff */
[----:B---3--:R-:W-:Y:S02]  /*14c0*/  UISETP.NE.AND UP0, UPT, UR12, 0x1, UPT ;  /* 0x000000010c00788c */ /* 0x008fe4000bf05270 */
[----:B------:R-:W-:-:S03]  /*14d0*/  USHF.R.U32.HI UR5, URZ, UR9, UR5 ;  /* 0x00000009ff057299 */ /* 0x000fc60008011605 */
[----:B------:R-:W-:Y:S01]  /*14e0*/  UMOV UR4, UR7 ;  /* 0x0000000700047c82 */ /* 0x000fe20008000000 */
[----:B------:R-:W-:Y:S02]  /*14f0*/  USEL UR5, UR20, UR5, !UP0 ;  /* 0x0000000514057287 */ /* 0x000fe4000c000000 */
[----:B------:R-:W-:Y:S02]  /*1500*/  UISETP.NE.AND UP0, UPT, UR10, 0x1, UPT ;  /* 0x000000010a00788c */ /* 0x000fe4000bf05270 */
[----:B----4-:R-:W-:-:S04]  /*1510*/  USHF.R.U32.HI UR4, URZ, UR13, UR4 ;  /* 0x0000000dff047299 */ /* 0x010fc80008011604 */
[----:B------:R-:W-:-:S04]  /*1520*/  USEL UR4, UR30, UR4, !UP0 ;  /* 0x000000041e047287 */ /* 0x000fc8000c000000 */
[----:B------:R-:W-:Y:S02]  /*1530*/  UIADD3 UR6, UPT, UPT, UR5, -UR4, URZ ;  /* 0x8000000405067290 */ /* 0x000fe4000fffe0ff */
[----:B------:R-:W-:Y:S02]  /*1540*/  UIADD3 UR4, UPT, UPT, -UR5, UR4, URZ ;  /* 0x0000000405047290 */ /* 0x000fe4000fffe1ff */
[----:B------:R-:W-:Y:S02]  /*1550*/  UIMAD UR30, UR6, UR10, UR30 ;  /* 0x0000000a061e72a4 */ /* 0x000fe4000f8e021e */
[----:B------:R-:W-:-:S12]  /*1560*/  UIMAD UR20, UR4, UR12, UR20 ;  /* 0x0000000c041472a4 */ /* 0x000fd8000f8e0214 */
.L_x_19:
[----:B------:R-:W-:Y:S01]  /*1570*/  UISETP.NE.AND UP0, UPT, UR18, 0x2, UPT ;  /* 0x000000021200788c */ /* 0x000fe2000bf05270 */
[----:B------:R-:W-:Y:S09]  /*1580*/  BRA.U !UP5, `(.L_x_20) ;  /* 0x000000010d0c7547 */ /* 0x000ff2000b800000 */
[----:B------:R-:W-:Y:S01]  /*1590*/  UCGABAR_WAIT ;  /* 0x0000000000007dc7 */ /* 0x000fe20008000000 */
[----:B------:R-:W-:Y:S01]  /*15a0*/  CCTL.IVALL ;  /* 0x00000000ff00798f */ /* 0x000fe20002000000 */
[----:B------:R-:W-:Y:S05]  /*15b0*/  BRA `(.L_x_21) ;  /* 0x0000000000047947 */ /* 0x000fea0003800000 */
.L_x_20:
[----:B------:R-:W-:Y:S06]  /*15c0*/  BAR.SYNC.DEFER_BLOCKING 0x0 ;  /* 0x0000000000007b1d */ /* 0x000fec0000010000 */
.L_x_21:
[----:B------:R-:W-:Y:S05]  /*15d0*/  BRA.U UP0, `(.L_x_22) ;  /* 0x0000001100dc7547 */ /* 0x000fea000b800000 */
[----:B------:R-:W2:Y:S01]  /*15e0*/  LDCU UR6, c[0x0][0x38c] ;  /* 0x00007180ff0677ac */ /* 0x000ea20008000800 */
[----:B------:R-:W3:Y:S01]  /*15f0*/  S2UR UR8, SR_CgaCtaId ;  /* 0x00000000000879c3 */ /* 0x000ee20000008800 */
[----:B------:R-:W-:Y:S01]  /*1600*/  PLOP3.LUT P1, PT, PT, PT, UP3, 0x80, 0x8 ;  /* 0x000000000008781c */ /* 0x000fe20003f2f038 */
[----:B------:R-:W-:Y:S01]  /*1610*/  IMAD.MOV.U32 R12, RZ, RZ, 0x1 ;  /* 0x00000001ff0c7424 */ /* 0x000fe200078e00ff */
[----:B------:R-:W-:Y:S01]  /*1620*/  UMOV UR7, 0x400 ;  /* 0x0000040000077882 */ /* 0x000fe20000000000 */
[----:B------:R-:W-:Y:S01]  /*1630*/  UISETP.NE.AND UP1, UPT, UR18, URZ, UPT ;  /* 0x000000ff1200728c */ /* 0x000fe2000bf25270 */
[----:B------:R-:W-:Y:S01]  /*1640*/  ISETP.EQ.OR P2, PT, R0, RZ, P3 ;  /* 0x000000ff0000720c */ /* 0x000fe20001f42670 */
[----:B------:R-:W-:Y:S01]  /*1650*/  USEL UR24, URZ, 0x1, UP6 ;  /* 0x00000001ff187887 */ /* 0x000fe2000b000000 */
[----:B------:R-:W-:Y:S02]  /*1660*/  PLOP3.LUT P1, PT, P1, PT, PT, 0x8, 0x80 ;  /* 0x000000000080781c */ /* 0x000fe40000f2e170 */
[----:B------:R-:W-:Y:S01]  /*1670*/  CS2R R10, SRZ ;  /* 0x00000000000a7805 */ /* 0x000fe2000001ff00 */
[----:B------:R-:W-:Y:S01]  /*1680*/  IMAD.MOV.U32 R9, RZ, RZ, RZ ;  /* 0x000000ffff097224 */ /* 0x000fe200078e00ff */
[----:B------:R-:W4:Y:S01]  /*1690*/  LDCU UR40, c[0x0][0x370] ;  /* 0x00006e00ff2877ac */ /* 0x000f220008000800 */
[----:B------:R-:W-:Y:S01]  /*16a0*/  IMAD.MOV.U32 R8, RZ, RZ, 0x1 ;  /* 0x00000001ff087424 */ /* 0x000fe200078e00ff */
[----:B------:R-:W1:Y:S01]  /*16b0*/  LDCU.64 UR26, c[0x0][0x348] ;  /* 0x00006900ff1a77ac */ /* 0x000e620008000a00 */
[----:B--2---:R-:W-:-:S02]  /*16c0*/  UIADD3 UR5, UPT, UPT, UR6, 0x1f, URZ ;  /* 0x0000001f06057890 */ /* 0x004fc4000fffe0ff */
[----:B------:R-:W-:Y:S02]  /*16d0*/  USHF.R.U32.HI UR45, URZ, 0x5, UR28 ;  /* 0x00000005ff2d7899 */ /* 0x000fe4000801161c */
[----:B------:R-:W-:Y:S02]  /*16e0*/  USHF.R.S32.HI UR4, URZ, 0x1f, UR5 ;  /* 0x0000001fff047899 */ /* 0x000fe40008011405 */
[----:B---3--:R-:W-:Y:S02]  /*16f0*/  ULEA UR7, UR8, UR7, 0x18 ;  /* 0x0000000708077291 */ /* 0x008fe4000f8ec0ff */
[----:B------:R-:W-:Y:S02]  /*1700*/  ULEA.HI UR4, UR4, UR5, URZ, 0x5 ;  /* 0x0000000504047291 */ /* 0x000fe4000f8f28ff */
[----:B------:R-:W-:Y:S02]  /*1710*/  UIADD3 UR46, UPT, UPT, UR6, 0x3e, URZ ;  /* 0x0000003e062e7890 */ /* 0x000fe4000fffe0ff */
[----:B------:R-:W-:-:S02]  /*1720*/  USHF.R.S32.HI UR43, URZ, 0x5, UR4 ;  /* 0x00000005ff2b7899 */ /* 0x000fc40008011404 */
[----:B------:R-:W-:Y:S02]  /*1730*/  UIADD3 UR4, UPT, UPT, UR6, -0x1, URZ ;  /* 0xffffffff06047890 */ /* 0x000fe4000fffe0ff */
[----:B------:R-:W-:Y:S02]  /*1740*/  UISETP.LT.U32.AND UP0, UPT, UR43, 0x5, UPT ;  /* 0x000000052b00788c */ /* 0x000fe4000bf01070 */
[----:B------:R-:W-:Y:S02]  /*1750*/  UISETP.GE.U32.AND UP2, UPT, UR4, -0x3f, UPT ;  /* 0xffffffc10400788c */ /* 0x000fe4000bf46070 */
[----:B------:R-:W-:Y:S01]  /*1760*/  USEL UR41, UR43, 0x5, UP0 ;  /* 0x000000052b297887 */ /* 0x000fe20008000000 */
[----:B------:R-:W2:Y:S03]  /*1770*/  LDCU UR39, c[0x0][0x374] ;  /* 0x00006e80ff2777ac */ /* 0x000ea60008000800 */
[----:B------:R-:W-:-:S02]  /*1780*/  UIADD3 UR21, UPT, UPT, UR41, -0x1, URZ ;  /* 0xffffffff29157890 */ /* 0x000fc4000fffe0ff */
[----:B------:R-:W-:-:S03]  /*1790*/  USEL UR24, UR24, 0x2, UP1 ;  /* 0x0000000218187887 */ /* 0x000fc60008800000 */
[----:B------:R-:W-:Y:S02]  /*17a0*/  @UP2 UIADD3 UR21, UPT, UPT, UR41, URZ, URZ ;  /* 0x000000ff29152290 */ /* 0x000fe4000fffe0ff */
[----:B------:R-:W-:Y:S02]  /*17b0*/  UIADD3 UR29, UPT, UPT, UR7, 0x6c00, UR28 ;  /* 0x00006c00071d7890 */ /* 0x000fe4000fffe01c */
[----:B------:R-:W-:Y:S02]  /*17c0*/  UIADD3 UR44, UPT, UPT, UR43, -UR41, URZ ;  /* 0x800000292b2c7290 */ /* 0x000fe4000fffe0ff */
[----:B------:R-:W-:Y:S01]  /*17d0*/  UIADD3 UR21, UPT, UPT, UR21, 0x1, URZ ;  /* 0x0000000115157890 */ /* 0x000fe2000fffe0ff */
[----:B-1--4-:R-:W-:-:S11]  /*17e0*/  UMOV UR5, URZ ;  /* 0x000000ff00057c82 */ /* 0x012fd60008000000 */
.L_x_42:
[----:B-1----:R-:W1:Y:S02]  /*17f0*/  S2UR UR4, SR_CgaCtaId ;  /* 0x00000000000479c3 */ /* 0x002e640000008800 */
[----:B-1----:R-:W-:-:S09]  /*1800*/  UISETP.NE.AND UP0, UPT, UR4, URZ, UPT ;  /* 0x000000ff0400728c */ /* 0x002fd2000bf05270 */
[----:B------:R-:W-:Y:S05]  /*1810*/  BRA.U UP0, `(.L_x_23) ;  /* 0x0000000100287547 */ /* 0x000fea000b800000 */
[----:B------:R-:W-:Y:S02]  /*1820*/  LEA R0, R9, UR7, 0x3 ;  /* 0x0000000709007c11 */ /* 0x000fe4000f8e18ff */
[----:B------:R-:W-:-:S04]  /*1830*/  SHF.L.U32 R3, R8, 0x1f, RZ ;  /* 0x0000001f08037819 */ /* 0x000fc800000006ff */
[----:B------:R-:W1:Y:S02]  /*1840*/  SYNCS.PHASECHK.TRANS64.TRYWAIT P0, [R0+URZ+0xf0], R3 ;  /* 0x0000f003000075a7 */ /* 0x000e6400080011ff */
[----:B-1----:R-:W-:Y:S05]  /*1850*/  @!P0 BRA `(.L_x_24) ;  /* 0x0000005c00ec8947 */ /* 0x002fea0003800000 */
.L_x_113:
[----:B------:R3:W-:Y:S01]  /*1860*/  SYNCS.ARRIVE.TRANS64.A1T0 RZ, [R0+URZ+0xe0], RZ ;  /* 0x0000e0ff00ff79a7 */ /* 0x0007e200081000ff */
[----:B------:R-:W-:-:S05]  /*1870*/  VIADD R9, R9, 0x1 ;  /* 0x0000000109097836 */ /* 0x000fca0000000000 */
[----:B------:R-:W-:-:S04]  /*1880*/  ISETP.NE.AND P0, PT, R9, 0x2, PT ;  /* 0x000000020900780c */ /* 0x000fc80003f05270 */
[----:B-1----:R-:W-:Y:S02]  /*1890*/  SEL R3, RZ, 0x1, P0 ;  /* 0x00000001ff037807 */ /* 0x002fe40000000000 */
[----:B------:R-:W-:Y:S02]  /*18a0*/  SEL R9, R9, RZ, P0 ;  /* 0x000000ff09097207 */ /* 0x000fe40000000000 */
[----:B------:R-:W-:-:S07]  /*18b0*/  LOP3.LUT R8, R8, R3, RZ, 0x3c, !PT ;  /* 0x0000000308087212 */ /* 0x000fce00078e3cff */
.L_x_23:
[----:B------:R-:W-:Y:S01]  /*18c0*/  ULEA UR4, UR5, UR7, 0x3 ;  /* 0x0000000705047291 */ /* 0x000fe2000f8e18ff */
[----:B---3--:R-:W-:Y:S01]  /*18d0*/  SHF.L.U32 R0, R12, 0x1f, RZ ;  /* 0x0000001f0c007819 */ /* 0x008fe200000006ff */
[----:B------:R-:W-:Y:S02]  /*18e0*/  UISETP.GE.U32.AND UP0, UPT, UR46, 0x3f, UPT ;  /* 0x0000003f2e00788c */ /* 0x000fe4000bf06070 */
[----:B------:R-:W-:Y:S02]  /*18f0*/  USHF.L.U32 UR35, UR20, 0x6, URZ ;  /* 0x0000000614237899 */ /* 0x000fe400080006ff */
[----:B------:R-:W-:Y:S01]  /*1900*/  ULEA UR19, UR30, UR45, 0x7 ;  /* 0x0000002d1e137291 */ /* 0x000fe2000f8e38ff */
[----:B------:R-:W-:Y:S02]  /*1910*/  UMOV UR13, URZ ;  /* 0x000000ff000d7c82 */ /* 0x000fe40008000000 */
[----:B------:R1:W3:Y:S02]  /*1920*/  SYNCS.PHASECHK.TRANS64.TRYWAIT P0, [UR4+0x28], R0 ;  /* 0x00002800ff0075a7 */ /* 0x0002e40008001104 */
[----:B------:R-:W-:Y:S07]  /*1930*/  BRA.U !UP0, `(.L_x_25) ;  /* 0x0000000108bc7547 */ /* 0x000fee000b800000 */
[----:B------:R-:W-:Y:S01]  /*1940*/  UMOV UR6, URZ ;  /* 0x000000ff00067c82 */ /* 0x000fe20008000000 */
[----:B------:R-:W-:-:S05]  /*1950*/  UMOV UR4, UR5 ;  /* 0x0000000500047c82 */ /* 0x000fca0008000000 */
.L_x_31:
[----:B------:R-:W-:Y:S01]  /*1960*/  ULEA UR33, UR4, UR7, 0x3 ;  /* 0x0000000704217291 */ /* 0x000fe2000f8e18ff */
[----:B---3--:R-:W-:Y:S01]  /*1970*/  @!P3 MOV R2, 0x1800 ;  /* 0x000018000002b802 */ /* 0x008fe20000000f00 */
[----:B-1-34-:R-:W-:Y:S10]  /*1980*/  @P0 BRA `(.L_x_26) ;  /* 0x00000000000c0947 */ /* 0x01aff40003800000 */
[----:B------:R-:W-:-:S04]  /*1990*/  SHF.L.U32 R3, R12, 0x1f, RZ ;  /* 0x0000001f0c037819 */ /* 0x000fc800000006ff */
[----:B------:R-:W3:Y:S02]  /*19a0*/  SYNCS.PHASECHK.TRANS64.TRYWAIT P0, [UR33+0x28], R3 ;  /* 0x00002803ff0075a7 */ /* 0x000ee40008001121 */
[----:B---3--:R-:W-:Y:S05]  /*19b0*/  @!P0 BRA `(.L_x_27) ;  /* 0x0000005c00a88947 */ /* 0x008fea0003800000 */
.L_x_26:
[----:B------:R3:W-:Y:S01]  /*19c0*/  @!P3 SYNCS.ARRIVE.TRANS64 RZ, [UR33], R2 ;  /* 0x00000002ffffb9a7 */ /* 0x0007e20008000021 */
[----:B------:R-:W-:-:S04]  /*19d0*/  ULOP3.LUT UR5, UR24, 0x2, URZ, 0xfc, !UPT ;  /* 0x0000000218057892 */ /* 0x000fc8000f8efcff */
[----:B------:R-:W-:-:S09]  /*19e0*/  UISETP.NE.AND UP0, UPT, UR5, 0x2, UPT ;  /* 0x000000020500788c */ /* 0x000fd2000bf05270 */
[----:B------:R-:W-:Y:S05]  /*19f0*/  BRA.U UP0, `(.L_x_28) ;  /* 0x0000000100047547 */ /* 0x000fea000b800000 */
[----:B--2---:R-:W-:Y:S05]  /*1a00*/  BPT.TRAP 0x1 ;  /* 0x000000040000795c */ /* 0x004fea0000300000 */
.L_x_28:
[----:B------:R-:W-:Y:S04]  /*1a10*/  BSSY.RECONVERGENT B0, `(.L_x_29) ;  /* 0x0000003000007945 */ /* 0x000fe80003800200 */
[----:B------:R-:W-:Y:S05]  /*1a20*/  @P2 BRA `(.L_x_30) ;  /* 0x0000000000042947 */ /* 0x000fea0003800000 */
[----:B--2---:R-:W-:Y:S05]  /*1a30*/  BPT.TRAP 0x1 ;  /* 0x000000040000795c */ /* 0x004fea0000300000 */
.L_x_30:
[----:B--2---:R-:W-:Y:S05]  /*1a40*/  BSYNC.RECONVERGENT B0 ;  /* 0x0000000000007941 */ /* 0x004fea0003800200 */
.L_x_29:
[----:B------:R-:W-:Y:S02]  /*1a50*/  UIADD3 UR5, UPT, UPT, UR4, 0x1, URZ ;  /* 0x0000000104057890 */ /* 0x000fe4000fffe0ff */
[----:B------:R-:W-:Y:S02]  /*1a60*/  USHF.L.U32 UR34, UR6, 0x5, URZ ;  /* 0x0000000506227899 */ /* 0x000fe400080006ff */
[----:B------:R-:W-:Y:S02]  /*1a70*/  UISETP.NE.AND UP0, UPT, UR5, 0x5, UPT ;  /* 0x000000050500788c */ /* 0x000fe4000bf05270 */
[----:B------:R-:W-:Y:S02]  /*1a80*/  UIADD3 UR6, UPT, UPT, UR6, 0x1, URZ ;  /* 0x0000000106067890 */ /* 0x000fe4000fffe0ff */
[----:B------:R-:W-:Y:S02]  /*1a90*/  USEL UR9, URZ, 0x1, UP0 ;  /* 0x00000001ff097887 */ /* 0x000fe40008000000 */
[----:B------:R-:W-:-:S02]  /*1aa0*/  USEL UR5, UR5, URZ, UP0 ;  /* 0x000000ff05057287 */ /* 0x000fc40008000000 */
[----:B------:R-:W-:Y:S02]  /*1ab0*/  ULEA UR32, UR4, UR7, 0xb ;  /* 0x0000000704207291 */ /* 0x000fe4000f8e58ff */
[----:B------:R-:W-:Y:S01]  /*1ac0*/  ULEA UR8, UR5, UR7, 0x3 ;  /* 0x0000000705087291 */ /* 0x000fe2000f8e18ff */
[----:B------:R-:W-:Y:S01]  /*1ad0*/  LOP3.LUT R12, R12, UR9, RZ, 0x3c, !PT ;  /* 0x000000090c0c7c12 */ /* 0x000fe2000f8e3cff */
[----:B------:R-:W-:Y:S02]  /*1ae0*/  UIADD3 UR10, UP1, UPT, UR26, 0x80, URZ ;  /* 0x000000801a0a7890 */ /* 0x000fe4000ff3e0ff */
[----:B------:R-:W-:Y:S01]  /*1af0*/  ULEA UR16, UR4, UR28, 0xc ;  /* 0x0000001c04107291 */ /* 0x000fe2000f8e60ff */
[----:B-1----:R-:W-:Y:S01]  /*1b00*/  SHF.L.U32 R0, R12, 0x1f, RZ ;  /* 0x0000001f0c007819 */ /* 0x002fe200000006ff */
[----:B------:R-:W-:Y:S02]  /*1b10*/  UIADD3.X UR11, UPT, UPT, URZ, UR27, URZ, UP1, !UPT ;  /* 0x0000001bff0b7290 */ /* 0x000fe40008ffe4ff */
[----:B------:R-:W-:Y:S01]  /*1b20*/  UIADD3 UR32, UPT, UPT, UR32, 0x4400, URZ ;  /* 0x0000440020207890 */ /* 0x000fe2000fffe0ff */
[----:B------:R4:W1:Y:S01]  /*1b30*/  SYNCS.PHASECHK.TRANS64.TRYWAIT P0, [UR8+0x28], R0 ;  /* 0x00002800ff0075a7 */ /* 0x0008620008001108 */
[----:B------:R-:W-:-:S02]  /*1b40*/  UIADD3 UR8, UP0, UPT, UR26, 0x180, URZ ;  /* 0x000001801a087890 */ /* 0x000fc4000ff1e0ff */
[----:B------:R-:W-:Y:S02]  /*1b50*/  UIADD3 UR16, UPT, UPT, UR7, 0x6c00, UR16 ;  /* 0x00006c0007107890 */ /* 0x000fe4000fffe010 */
[----:B------:R-:W-:Y:S02]  /*1b60*/  UIADD3.X UR9, UPT, UPT, URZ, UR27, URZ, UP0, !UPT ;  /* 0x0000001bff097290 */ /* 0x000fe400087fe4ff */
[----:B------:R-:W-:Y:S01]  /*1b70*/  UISETP.NE.AND UP0, UPT, UR6, UR21, UPT ;  /* 0x000000150600728c */ /* 0x000fe2000bf05270 */
[----:B------:R-:W-:Y:S01]  /*1b80*/  UMOV UR12, 0x0 ;  /* 0x00000000000c7882 */ /* 0x000fe20000000000 */
[----:B------:R-:W-:Y:S01]  /*1b90*/  UMOV UR13, 0x10000000 ;  /* 0x10000000000d7882 */ /* 0x000fe20000000000 */
[----:B------:R-:W-:Y:S01]  /*1ba0*/  UMOV UR4, 0x30000 ;  /* 0x0003000000047882 */ /* 0x000fe20000000000 */
[----:B------:R-:W-:Y:S01]  /*1bb0*/  UMOV UR20, UR36 ;  /* 0x0000002400147c82 */ /* 0x000fe20008000000 */
[----:B------:R-:W-:Y:S01]  /*1bc0*/  UMOV UR17, UR33 ;  /* 0x0000002100117c82 */ /* 0x000fe20008000000 */
[----:B------:R-:W-:Y:S01]  /*1bd0*/  UMOV UR18, UR34 ;  /* 0x0000002200127c82 */ /* 0x000fe20008000000 */
[----:B------:R-:W-:Y:S01]  /*1be0*/  UTMALDG.3D [UR32], [UR10], desc[UR12] ;  /* 0x00000c200a0075b4 */ /* 0x000fe20008011000 */
[----:B------:R2:W-:Y:S02]  /*1bf0*/  UTMALDG.3D.MULTICAST [UR16], [UR8], UR4, desc[UR12] ;  /* 0x00000c10080073b4 */ /* 0x0005e40008011804 */
[----:B--2---:R-:W-:Y:S01]  /*1c00*/  UMOV UR13, UR21 ;  /* 0x00000015000d7c82 */ /* 0x004fe20008000000 */
[----:B------:R-:W-:Y:S01]  /*1c10*/  UMOV UR4, UR5 ;  /* 0x0000000500047c82 */ /* 0x000fe20008000000 */
[----:B------:R-:W-:Y:S05]  /*1c20*/  BRA.U UP0, `(.L_x_31) ;  /* 0xfffffffd004c7547 */ /* 0x000fea000b83ffff */
.L_x_25:
[----:B------:R-:W-:Y:S01]  /*1c30*/  ULEA UR4, UR5, UR7, 0x3 ;  /* 0x0000000705047291 */ /* 0x000fe2000f8e18ff */
[----:B-1--4-:R-:W-:Y:S01]  /*1c40*/  SHF.L.U32 R0, R12, 0x1f, RZ ;  /* 0x0000001f0c007819 */ /* 0x012fe200000006ff */
[----:B------:R-:W-:Y:S01]  /*1c50*/  @!P1 SYNCS.ARRIVE.TRANS64.A1T0 RZ, [UR7+0x78], RZ ;  /* 0x000078ffffff99a7 */ /* 0x000fe20008100007 */
[----:B------:R-:W-:-:S06]  /*1c60*/  UISETP.GT.AND UP0, UPT, UR43, UR41, UPT ;  /* 0x000000292b00728c */ /* 0x000fcc000bf04270 */
[----:B---3--:R1:W3:Y:S03]  /*1c70*/  SYNCS.PHASECHK.TRANS64.TRYWAIT P0, [UR4+0x28], R0 ;  /* 0x00002800ff0075a7 */ /* 0x0082e60008001104 */
[----:B------:R-:W-:Y:S05]  /*1c80*/  BRA.U !UP0, `(.L_x_32) ;  /* 0x0000000108bc7547 */ /* 0x000fea000b800000 */
[----:B------:R-:W-:Y:S01]  /*1c90*/  UIADD3 UR25, UPT, UPT, UR44, UR13, URZ ;  /* 0x0000000d2c197290 */ /* 0x000fe2000fffe0ff */
[----:B------:R-:W-:-:S11]  /*1ca0*/  UMOV UR4, UR5 ;  /* 0x0000000500047c82 */ /* 0x000fd60008000000 */
.L_x_38:
[----:B------:R-:W-:Y:S01]  /*1cb0*/  ULEA UR9, UR4, UR7, 0x3 ;  /* 0x0000000704097291 */ /* 0x000fe2000f8e18ff */
[----:B---3--:R-:W-:Y:S01]  /*1cc0*/  @!P3 MOV R2, 0x1800 ;  /* 0x000018000002b802 */ /* 0x008fe20000000f00 */
[----:B-1-3--:R-:W-:Y:S10]  /*1cd0*/  @P0 BRA `(.L_x_33) ;  /* 0x00000000000c0947 */ /* 0x00aff40003800000 */
[----:B------:R-:W-:-:S04]  /*1ce0*/  SHF.L.U32 R3, R12, 0x1f, RZ ;  /* 0x0000001f0c037819 */ /* 0x000fc800000006ff */
[----:B------:R-:W3:Y:S02]  /*1cf0*/  SYNCS.PHASECHK.TRANS64.TRYWAIT P0, [UR9+0x28], R3 ;  /* 0x00002803ff0075a7 */ /* 0x000ee40008001109 */
[----:B---3--:R-:W-:Y:S05]  /*1d00*/  @!P0 BRA `(.L_x_34) ;  /* 0x0000005800ec8947 */ /* 0x008fea0003800000 */
.L_x_33:
[----:B------:R3:W-:Y:S01]  /*1d10*/  @!P3 SYNCS.ARRIVE.TRANS64 RZ, [UR9], R2 ;  /* 0x00000002ffffb9a7 */ /* 0x0007e20008000009 */
[----:B------:R-:W-:-:S04]  /*1d20*/  ULOP3.LUT UR5, UR24, 0x2, URZ, 0xfc, !UPT ;  /* 0x0000000218057892 */ /* 0x000fc8000f8efcff */
[----:B------:R-:W-:-:S09]  /*1d30*/  UISETP.NE.AND UP0, UPT, UR5, 0x2, UPT ;  /* 0x000000020500788c */ /* 0x000fd2000bf05270 */
[----:B------:R-:W-:Y:S05]  /*1d40*/  BRA.U UP0, `(.L_x_35) ;  /* 0x0000000100047547 */ /* 0x000fea000b800000 */
[----:B--2---:R-:W-:Y:S05]  /*1d50*/  BPT.TRAP 0x1 ;  /* 0x000000040000795c */ /* 0x004fea0000300000 */
.L_x_35:
[----:B------:R-:W-:Y:S04]  /*1d60*/  BSSY.RECONVERGENT B0, `(.L_x_36) ;  /* 0x0000003000007945 */ /* 0x000fe80003800200 */
[----:B------:R-:W-:Y:S05]  /*1d70*/  @P2 BRA `(.L_x_37) ;  /* 0x0000000000042947 */ /* 0x000fea0003800000 */
[----:B--2---:R-:W-:Y:S05]  /*1d80*/  BPT.TRAP 0x1 ;  /* 0x000000040000795c */ /* 0x004fea0000300000 */
.L_x_37:
[----:B--2---:R-:W-:Y:S05]  /*1d90*/  BSYNC.RECONVERGENT B0 ;  /* 0x0000000000007941 */ /* 0x004fea0003800200 */
.L_x_36:
[----:B------:R-:W-:Y:S02]  /*1da0*/  UIADD3 UR5, UPT, UPT, UR4, 0x1, URZ ;  /* 0x0000000104057890 */ /* 0x000fe4000fffe0ff */
[----:B------:R-:W-:Y:S02]  /*1db0*/  UIADD3 UR14, UP1, UPT, UR26, 0x80, URZ ;  /* 0x000000801a0e7890 */ /* 0x000fe4000ff3e0ff */
[----:B------:R-:W-:Y:S02]  /*1dc0*/  UISETP.NE.AND UP0, UPT, UR5, 0x5, UPT ;  /* 0x000000050500788c */ /* 0x000fe4000bf05270 */
[----:B------:R-:W-:Y:S02]  /*1dd0*/  USHF.L.U32 UR10, UR13, 0x5, URZ ;  /* 0x000000050d0a7899 */ /* 0x000fe400080006ff */
[----:B------:R-:W-:Y:S02]  /*1de0*/  USEL UR8, URZ, 0x1, UP0 ;  /* 0x00000001ff087887 */ /* 0x000fe40008000000 */
[----:B------:R-:W-:-:S02]  /*1df0*/  USEL UR5, UR5, URZ, UP0 ;  /* 0x000000ff05057287 */ /* 0x000fc40008000000 */
[----:B------:R-:W-:Y:S02]  /*1e00*/  UIADD3 UR22, UP0, UPT, UR26, 0x180, URZ ;  /* 0x000001801a167890 */ /* 0x000fe4000ff1e0ff */
[----:B------:R-:W-:Y:S01]  /*1e10*/  LOP3.LUT R12, R12, UR8, RZ, 0x3c, !PT ;  /* 0x000000080c0c7c12 */ /* 0x000fe2000f8e3cff */
[----:B------:R-:W-:Y:S02]  /*1e20*/  ULEA UR8, UR4, UR7, 0xb ;  /* 0x0000000704087291 */ /* 0x000fe4000f8e58ff */
[----:B------:R-:W-:Y:S01]  /*1e30*/  ULEA UR6, UR5, UR7, 0x3 ;  /* 0x0000000705067291 */ /* 0x000fe2000f8e18ff */
[----:B-1----:R-:W-:Y:S01]  /*1e40*/  SHF.L.U32 R0, R12, 0x1f, RZ ;  /* 0x0000001f0c007819 */ /* 0x002fe200000006ff */
[----:B------:R-:W-:Y:S02]  /*1e50*/  UIADD3 UR8, UPT, UPT, UR8, 0x4400, URZ ;  /* 0x0000440008087890 */ /* 0x000fe4000fffe0ff */
[----:B------:R-:W-:Y:S02]  /*1e60*/  UIADD3.X UR15, UPT, UPT, URZ, UR27, URZ, UP1, !UPT ;  /* 0x0000001bff0f7290 */ /* 0x000fe40008ffe4ff */
[----:B------:R-:W-:-:S02]  /*1e70*/  ULEA UR16, UR4, UR29, 0xc ;  /* 0x0000001d04107291 */ /* 0x000fc4000f8e60ff */
[----:B------:R-:W-:Y:S01]  /*1e80*/  UIADD3.X UR23, UPT, UPT, URZ, UR27, URZ, UP0, !UPT ;  /* 0x0000001bff177290 */ /* 0x000fe200087fe4ff */
[----:B------:R4:W1:Y:S01]  /*1e90*/  SYNCS.PHASECHK.TRANS64.TRYWAIT P0, [UR6+0x28], R0 ;  /* 0x00002800ff0075a7 */ /* 0x0008620008001106 */
[----:B------:R-:W-:Y:S01]  /*1ea0*/  UMOV UR30, 0x0 ;  /* 0x00000000001e7882 */ /* 0x000fe20000000000 */
[----:B------:R-:W-:Y:S01]  /*1eb0*/  UMOV UR31, 0x10000000 ;  /* 0x10000000001f7882 */ /* 0x000fe20000000000 */
[----:B------:R-:W-:Y:S01]  /*1ec0*/  UMOV UR11, UR35 ;  /* 0x00000023000b7c82 */ /* 0x000fe20008000000 */
[----:B------:R-:W-:Y:S01]  /*1ed0*/  UMOV UR12, UR36 ;  /* 0x00000024000c7c82 */ /* 0x000fe20008000000 */
[----:B------:R-:W-:Y:S01]  /*1ee0*/  UMOV UR6, 0x30000 ;  /* 0x0003000000067882 */ /* 0x000fe20000000000 */
[----:B------:R-:W-:Y:S01]  /*1ef0*/  UMOV UR20, UR36 ;  /* 0x0000002400147c82 */ /* 0x000fe20008000000 */
[----:B------:R-:W-:Y:S01]  /*1f00*/  UMOV UR17, UR9 ;  /* 0x0000000900117c82 */ /* 0x000fe20008000000 */
[----:B------:R-:W-:Y:S01]  /*1f10*/  UMOV UR18, UR10 ;  /* 0x0000000a00127c82 */ /* 0x000fe20008000000 */
[----:B------:R4:W-:Y:S01]  /*1f20*/  UTMALDG.3D [UR8], [UR14], desc[UR30] ;  /* 0x00001e080e0075b4 */ /* 0x0009e20008011000 */
[----:B------:R-:W-:Y:S01]  /*1f30*/  UIADD3 UR13, UPT, UPT, UR13, 0x1, URZ ;  /* 0x000000010d0d7890 */ /* 0x000fe2000fffe0ff */
[----:B------:R-:W-:-:S03]  /*1f40*/  UMOV UR4, UR5 ;  /* 0x0000000500047c82 */ /* 0x000fc60008000000 */
[----:B------:R-:W-:Y:S01]  /*1f50*/  UISETP.NE.AND UP0, UPT, UR13, UR25, UPT ;  /* 0x000000190d00728c */ /* 0x000fe2000bf05270 */
[----:B------:R4:W-:Y:S08]  /*1f60*/  UTMALDG.3D.MULTICAST [UR16], [UR22], UR6, desc[UR30] ;  /* 0x00001e10160073b4 */ /* 0x0009f00008011806 */
[----:B----4-:R-:W-:Y:S05]  /*1f70*/  BRA.U UP0, `(.L_x_38) ;  /* 0xfffffffd004c7547 */ /* 0x010fea000b83ffff */
.L_x_32:
[C---:B------:R-:W-:Y:S01]  /*1f80*/  LEA R3, R11.reuse, UR7, 0x3 ;  /* 0x000000070b037c11 */ /* 0x040fe2000f8e18ff */
[----:B------:R-:W-:Y:S01]  /*1f90*/  NOP ;  /* 0x0000000000007918 */ /* 0x000fe20000000000 */
[----:B-1----:R-:W-:Y:S02]  /*1fa0*/  SHF.L.U32 R0, R10, 0x1f, RZ ;  /* 0x0000001f0a007819 */ /* 0x002fe400000006ff */
[----:B------:R-:W-:Y:S02]  /*1fb0*/  LEA R5, R11, UR7, 0x4 ;  /* 0x000000070b057c11 */ /* 0x000fe4000f8e20ff */
[----:B---3--:R-:W1:Y:S02]  /*1fc0*/  SYNCS.PHASECHK.TRANS64.TRYWAIT P0, [R3+URZ+0x80], R0 ;  /* 0x00008000030075a7 */ /* 0x008e6400080011ff */
[----:B-1----:R-:W-:Y:S05]  /*1fd0*/  @!P0 BRA `(.L_x_39) ;  /* 0x0000005800508947 */ /* 0x002fea0003800000 */
.L_x_116:
[----:B------:R-:W3:Y:S01]  /*1fe0*/  LDS.128 R4, [R5+0x110] ;  /* 0x0001100005047984 */ /* 0x000ee20000000c00 */
[----:B------:R-:W-:Y:S01]  /*1ff0*/  UISETP.GE.AND UP0, UPT, UR42, 0x1, UPT ;  /* 0x000000012a00788c */ /* 0x000fe2000bf06270 */
[----:B------:R-:W-:Y:S01]  /*2000*/  @!PT LDS RZ, [RZ] ;  /* 0x00000000fffff984 */ /* 0x000fe20000000800 */
[----:B------:R-:W-:Y:S01]  /*2010*/  @!PT LDS RZ, [RZ] ;  /* 0x00000000fffff984 */ /* 0x000fe20000000800 */
[----:B------:R-:W-:Y:S01]  /*2020*/  @!PT LDS RZ, [RZ] ;  /* 0x00000000fffff984 */ /* 0x000fe20000000800 */
[----:B------:R-:W-:Y:S01]  /*2030*/  @!PT LDS RZ, [RZ] ;  /* 0x00000000fffff984 */ /* 0x000fe20000000800 */
[----:B------:R4:W-:Y:S06]  /*2040*/  MEMBAR.ALL.CTA ;  /* 0x0000000000007992 */ /* 0x0009ec0000008000 */
[----:B----4-:R-:W4:Y:S01]  /*2050*/  FENCE.VIEW.ASYNC.S ;  /* 0x00000000000073c6 */ /* 0x010f220000000000 */
[----:B---3--:R-:W-:-:S13]  /*2060*/  LOP3.LUT P0, RZ, R6, 0x1, RZ, 0xc0, !PT ;  /* 0x0000000106ff7812 */ /* 0x008fda000780c0ff */
[----:B----4-:R-:W-:Y:S01]  /*2070*/  VOTEU.ANY UP1, P0 ;  /* 0x0000000000ff7886 */ /* 0x010fe20000020100 */
[----:B------:R-:W-:-:S13]  /*2080*/  PLOP3.LUT P0, PT, PT, PT, UP1, 0x80, 0x8 ;  /* 0x000000000008781c */ /* 0x000fda0003f0f018 */
[----:B-1----:R-:W-:Y:S02]  /*2090*/  @P0 LOP3.LUT R0, R5, 0xffff, RZ, 0xc0, !PT ;  /* 0x0000ffff05000812 */ /* 0x002fe400078ec0ff */
[----:B------:R-:W-:Y:S02]  /*20a0*/  @P0 MOV R2, R4 ;  /* 0x0000000400020202 */ /* 0x000fe40000000f00 */
[----:B------:R-:W-:Y:S01]  /*20b0*/  @P0 R2UR UR6, R0 ;  /* 0x00000000000602ca */ /* 0x000fe200000e0000 */
[----:B------:R-:W-:Y:S01]  /*20c0*/  VIADD R0, R3, 0x90 ;  /* 0x0000009003007836 */ /* 0x000fe20000000000 */
[----:B------:R-:W-:Y:S02]  /*20d0*/  @P0 SHF.R.U32.HI R4, RZ, 0x10, R5 ;  /* 0x00000010ff040819 */ /* 0x000fe40000011605 */
[----:B------:R-:W-:Y:S02]  /*20e0*/  @P0 R2UR UR8, R2 ;  /* 0x00000000020802ca */ /* 0x000fe400000e0000 */
[----:B------:R-:W-:-:S02]  /*20f0*/  PRMT R0, RZ, 0x654, R0 ;  /* 0x00000654ff007816 */ /* 0x000fc40000000000 */
[----:B------:R-:W-:Y:S02]  /*2100*/  @P0 R2UR UR4, R4 ;  /* 0x00000000040402ca */ /* 0x000fe400000e0000 */
[----:B------:R1:W-:Y:S03]  /*2110*/  SYNCS.ARRIVE.TRANS64.RED.A1T0 RZ, [R0+URZ], RZ ;  /* 0x000000ff00ff79a7 */ /* 0x0003e600081004ff */
[----:B------:R-:W-:-:S04]  /*2120*/  @UP1 UMOV UR37, UR6 ;  /* 0x0000000600251c82 */ /* 0x000fc80008000000 */
[----:B------:R-:W-:-:S04]  /*2130*/  @UP1 UMOV UR38, UR8 ;  /* 0x0000000800261c82 */ /* 0x000fc80008000000 */
[----:B------:R-:W-:Y:S01]  /*2140*/  @UP1 UMOV UR36, UR4 ;  /* 0x0000000400241c82 */ /* 0x000fe20008000000 */
[----:B------:R-:W-:Y:S05]  /*2150*/  BRA.U !UP0, `(.L_x_40) ;  /* 0x0000000108d47547 */ /* 0x000fea000b800000 */
[----:B------:R-:W2:Y:S01]  /*2160*/  LDCU.128 UR12, c[0x0][0xb10] ;  /* 0x00016200ff0c77ac */ /* 0x000ea20008000c00 */
[----:B------:R-:W3:Y:S01]  /*2170*/  LDCU UR25, c[0x0][0xb20] ;  /* 0x00016400ff1977ac */ /* 0x000ee20008000800 */
[----:B------:R-:W4:Y:S01]  /*2180*/  LDCU UR20, c[0x0][0xb0c] ;  /* 0x00016180ff1477ac */ /* 0x000f220008000800 */
[----:B------:R-:W1:Y:S01]  /*2190*/  LDCU.64 UR10, c[0x0][0xb28] ;  /* 0x00016500ff0a77ac */ /* 0x000e620008000a00 */
[----:B------:R-:W-:Y:S02]  /*21a0*/  UISETP.NE.AND UP3, UPT, UR42, 0x1, UPT ;  /* 0x000000012a00788c */ /* 0x000fe4000bf65270 */
[----:B--2---:R-:W-:Y:S02]  /*21b0*/  UIMAD.WIDE.U32 UR16, UR39, UR15, URZ ;  /* 0x0000000f271072a5 */ /* 0x004fe4000f8e00ff */
[----:B------:R-:W-:Y:S02]  /*21c0*/  UIMAD.WIDE.U32 UR8, UR40, UR12, URZ ;  /* 0x0000000c280872a5 */ /* 0x000fe4000f8e00ff */
[----:B------:R-:W-:-:S02]  /*21d0*/  UISETP.NE.AND UP0, UPT, UR14, 0x1, UPT ;  /* 0x000000010e00788c */ /* 0x000fc4000bf05270 */
[----:B------:R-:W-:Y:S01]  /*21e0*/  UIMAD.WIDE.U32 UR22, UR37, UR15, URZ ;  /* 0x0000000f251672a5 */ /* 0x000fe2000f8e00ff */
[----:B------:R-:W-:Y:S02]  /*21f0*/  UMOV UR16, UR17 ;  /* 0x0000001100107c82 */ /* 0x000fe40008000000 */
[----:B------:R-:W-:Y:S01]  /*2200*/  UMOV UR8, UR9 ;  /* 0x0000000900087c82 */ /* 0x000fe20008000000 */
[----:B---3--:R-:W-:Y:S02]  /*2210*/  USHF.R.U32.HI UR16, URZ, UR25, UR16 ;  /* 0x00000019ff107299 */ /* 0x008fe40008011610 */
[----:B----4-:R-:W-:Y:S02]  /*2220*/  UISETP.NE.AND UP2, UPT, UR20, 0x1, UPT ;  /* 0x000000011400788c */ /* 0x010fe4000bf45270 */
[----:B------:R-:W-:Y:S02]  /*2230*/  USHF.R.U32.HI UR8, URZ, UR13, UR8 ;  /* 0x0000000dff087299 */ /* 0x000fe40008011608 */
[----:B------:R-:W-:-:S02]  /*2240*/  USEL UR6, UR39, UR16, !UP0 ;  /* 0x0000001027067287 */ /* 0x000fc4000c000000 */
[----:B------:R-:W-:Y:S02]  /*2250*/  USEL UR8, UR40, UR8, !UP2 ;  /* 0x0000000828087287 */ /* 0x000fe4000d000000 */
[----:B-1----:R-:W-:Y:S01]  /*2260*/  UIMAD.WIDE.U32 UR16, UR6, UR10, URZ ;  /* 0x0000000a061072a5 */ /* 0x002fe2000f8e00ff */
[----:B------:R-:W-:Y:S01]  /*2270*/  UMOV UR4, UR23 ;  /* 0x0000001700047c82 */ /* 0x000fe20008000000 */
[----:B------:R-:W-:Y:S02]  /*2280*/  UIMAD.WIDE.U32 UR18, UR38, UR12, URZ ;  /* 0x0000000c261272a5 */ /* 0x000fe4000f8e00ff */
[----:B------:R-:W-:-:S03]  /*2290*/  UIMAD.WIDE.U32 UR22, UR8, UR10, URZ ;  /* 0x0000000a081672a5 */ /* 0x000fc6000f8e00ff */
[----:B------:R-:W-:Y:S01]  /*22a0*/  UMOV UR16, UR17 ;  /* 0x0000001100107c82 */ /* 0x000fe20008000000 */
[----:B------:R-:W-:Y:S02]  /*22b0*/  USHF.R.U32.HI UR4, URZ, UR25, UR4 ;  /* 0x00000019ff047299 */ /* 0x000fe40008011604 */
[----:B------:R-:W-:Y:S01]  /*22c0*/  @UP3 USHF.R.U32.HI UR6, URZ, UR11, UR16 ;  /* 0x0000000bff063299 */ /* 0x000fe20008011610 */
[----:B------:R-:W-:Y:S01]  /*22d0*/  UMOV UR18, UR19 ;  /* 0x0000001300127c82 */ /* 0x000fe20008000000 */
[----:B------:R-:W-:Y:S01]  /*22e0*/  UMOV UR22, UR23 ;  /* 0x0000001700167c82 */ /* 0x000fe20008000000 */
[----:B------:R-:W-:Y:S02]  /*22f0*/  USHF.R.U32.HI UR13, URZ, UR13, UR18 ;  /* 0x0000000dff0d7299 */ /* 0x000fe40008011612 */
[----:B------:R-:W-:Y:S02]  /*2300*/  USEL UR4, UR37, UR4, !UP0 ;  /* 0x0000000425047287 */ /* 0x000fe4000c000000 */
[----:B------:R-:W-:-:S02]  /*2310*/  @UP3 USHF.R.U32.HI UR8, URZ, UR11, UR22 ;  /* 0x0000000bff083299 */ /* 0x000fc40008011616 */
[----:B------:R-:W-:Y:S02]  /*2320*/  UIMAD UR9, UR42, UR6, URZ ;  /* 0x000000062a0972a4 */ /* 0x000fe4000f8e02ff */
[----:B------:R-:W-:Y:S02]  /*2330*/  USEL UR6, UR38, UR13, !UP2 ;  /* 0x0000000d26067287 */ /* 0x000fe4000d000000 */
[----:B------:R-:W-:Y:S02]  /*2340*/  UIMAD UR12, UR42, UR8, URZ ;  /* 0x000000082a0c72a4 */ /* 0x000fe4000f8e02ff */
[----:B------:R-:W-:Y:S02]  /*2350*/  UISETP.GE.AND UP0, UPT, UR4, UR9, UPT ;  /* 0x000000090400728c */ /* 0x000fe4000bf06270 */
[----:B------:R-:W-:Y:S02]  /*2360*/  UIMAD.WIDE.U32 UR16, UR4, UR10, URZ ;  /* 0x0000000a041072a5 */ /* 0x000fe4000f8e00ff */
[----:B------:R-:W-:-:S02]  /*2370*/  UISETP.GE.OR UP0, UPT, UR6, UR12, UP0 ;  /* 0x0000000c0600728c */ /* 0x000fc40008706670 */
[----:B------:R-:W-:Y:S02]  /*2380*/  UIMAD.WIDE.U32 UR12, UR6, UR10, URZ ;  /* 0x0000000a060c72a5 */ /* 0x000fe4000f8e00ff */
[----:B------:R-:W-:Y:S01]  /*2390*/  UIADD3 UR15, UPT, UPT, -UR4, URZ, URZ ;  /* 0x000000ff040f7290 */ /* 0x000fe2000fffe1ff */
[----:B------:R-:W-:Y:S01]  /*23a0*/  UMOV UR10, UR17 ;  /* 0x00000011000a7c82 */ /* 0x000fe20008000000 */
[----:B------:R-:W-:Y:S02]  /*23b0*/  UIADD3 UR12, UPT, UPT, -UR6, URZ, URZ ;  /* 0x000000ff060c7290 */ /* 0x000fe4000fffe1ff */
[----:B------:R-:W-:-:S03]  /*23c0*/  USHF.R.U32.HI UR10, URZ, UR11, UR10 ;  /* 0x0000000bff0a7299 */ /* 0x000fc6000801160a */
[----:B------:R-:W-:Y:S01]  /*23d0*/  @!UP0 UMOV UR9, UR13 ;  /* 0x0000000d00098c82 */ /* 0x000fe20008000000 */
[----:B------:R-:W-:Y:S02]  /*23e0*/  UIMAD UR15, UR14, UR15, UR37 ;  /* 0x0000000f0e0f72a4 */ /* 0x000fe4000f8e0225 */
[----:B------:R-:W-:Y:S02]  /*23f0*/  USEL UR10, UR4, UR10, !UP3 ;  /* 0x0000000a040a7287 */ /* 0x000fe4000d800000 */
[----:B------:R-:W-:Y:S02]  /*2400*/  @!UP0 USHF.R.U32.HI UR9, URZ, UR11, UR9 ;  /* 0x0000000bff098299 */ /* 0x000fe40008011609 */
[----:B------:R-:W-:Y:S02]  /*2410*/  UIADD3 UR11, UPT, UPT, -UR10, URZ, URZ ;  /* 0x000000ff0a0b7290 */ /* 0x000fe4000fffe1ff */
[----:B------:R-:W-:Y:S02]  /*2420*/  @!UP0 USEL UR9, UR6, UR9, !UP3 ;  /* 0x0000000906098287 */ /* 0x000fe4000d800000 */
[----:B------:R-:W-:-:S02]  /*2430*/  UIMAD UR11, UR42, UR11, UR4 ;  /* 0x0000000b2a0b72a4 */ /* 0x000fc4000f8e0204 */
[----:B------:R-:W-:Y:S02]  /*2440*/  @!UP0 UIADD3 UR10, UPT, UPT, UR10, -UR9, URZ ;  /* 0x800000090a0a8290 */ /* 0x000fe4000fffe0ff */
[----:B------:R-:W-:Y:S02]  /*2450*/  @!UP0 UIMAD UR9, UR11, UR8, UR9 ;  /* 0x000000080b0982a4 */ /* 0x000fe4000f8e0209 */
[----:B------:R-:W-:Y:S02]  /*2460*/  @!UP0 UIMAD UR4, UR42, UR10, UR6 ;  /* 0x0000000a2a0482a4 */ /* 0x000fe4000f8e0206 */
[----:B------:R-:W-:Y:S02]  /*2470*/  UIMAD UR8, UR20, UR12, UR38 ;  /* 0x0000000c140872a4 */ /* 0x000fe4000f8e0226 */
[----:B------:R-:W-:Y:S01]  /*2480*/  UIMAD UR37, UR4, UR14, UR15 ;  /* 0x0000000e042572a4 */ /* 0x000fe2000f8e020f */
[----:B------:R-:W-:Y:S02]  /*2490*/  @!UP0 UMOV UR6, UR9 ;  /* 0x0000000900068c82 */ /* 0x000fe40008000000 */
[----:B------:R-:W-:-:S12]  /*24a0*/  UIMAD UR38, UR6, UR20, UR8 ;  /* 0x00000014062672a4 */ /* 0x000fd8000f8e0208 */
.L_x_40:
[----:B------:R-:W3:Y:S02]  /*24b0*/  LDCU UR4, c[0x0][0xb30] ;  /* 0x00016600ff0477ac */ /* 0x000ee40008000800 */
[----:B---3--:R-:W-:-:S09]  /*24c0*/  UISETP.NE.AND UP0, UPT, UR4, 0x1, UPT ;  /* 0x000000010400788c */ /* 0x008fd2000bf05270 */
[----:B------:R-:W-:Y:S05]  /*24d0*/  BRA.U UP0, `(.L_x_41) ;  /* 0x0000000100447547 */ /* 0x000fea000b800000 */
[----:B------:R-:W3:Y:S01]  /*24e0*/  LDCU.128 UR12, c[0x0][0xb10] ;  /* 0x00016200ff0c77ac */ /* 0x000ee20008000c00 */
[----:B------:R-:W4:Y:S01]  /*24f0*/  LDCU UR16, c[0x0][0xb0c] ;  /* 0x00016180ff1077ac */ /* 0x000f220008000800 */
[----:B------:R-:W1:Y:S01]  /*2500*/  LDCU UR17, c[0x0][0xb20] ;  /* 0x00016400ff1177ac */ /* 0x000e620008000800 */
[----:B---3--:R-:W-:Y:S02]  /*2510*/  UIMAD.WIDE.U32 UR10, UR38, UR12, URZ ;  /* 0x0000000c260a72a5 */ /* 0x008fe4000f8e00ff */
[----:B------:R-:W-:Y:S02]  /*2520*/  UIMAD.WIDE.U32 UR8, UR37, UR15, URZ ;  /* 0x0000000f250872a5 */ /* 0x000fe4000f8e00ff */
[----:B----4-:R-:W-:Y:S02]  /*2530*/  UISETP.NE.AND UP2, UPT, UR16, 0x1, UPT ;  /* 0x000000011000788c */ /* 0x010fe4000bf45270 */
[----:B------:R-:W-:Y:S01]  /*2540*/  UISETP.NE.AND UP0, UPT, UR14, 0x1, UPT ;  /* 0x000000010e00788c */ /* 0x000fe2000bf05270 */
[----:B------:R-:W-:-:S02]  /*2550*/  UMOV UR6, UR11 ;  /* 0x0000000b00067c82 */ /* 0x000fc40008000000 */
[----:B------:R-:W-:Y:S01]  /*2560*/  UMOV UR4, UR9 ;  /* 0x0000000900047c82 */ /* 0x000fe20008000000 */
[----:B------:R-:W-:Y:S02]  /*2570*/  USHF.R.U32.HI UR6, URZ, UR13, UR6 ;  /* 0x0000000dff067299 */ /* 0x000fe40008011606 */
[----:B-1----:R-:W-:Y:S02]  /*2580*/  USHF.R.U32.HI UR4, URZ, UR17, UR4 ;  /* 0x00000011ff047299 */ /* 0x002fe40008011604 */
[----:B------:R-:W-:Y:S02]  /*2590*/  USEL UR6, UR38, UR6, !UP2 ;  /* 0x0000000626067287 */ /* 0x000fe4000d000000 */
[----:B------:R-:W-:-:S04]  /*25a0*/  USEL UR4, UR37, UR4, !UP0 ;  /* 0x0000000425047287 */ /* 0x000fc8000c000000 */
[----:B------:R-:W-:Y:S02]  /*25b0*/  UIADD3 UR8, UPT, UPT, UR6, -UR4, URZ ;  /* 0x8000000406087290 */ /* 0x000fe4000fffe0ff */
[----:B------:R-:W-:Y:S02]  /*25c0*/  UIADD3 UR4, UPT, UPT, -UR6, UR4, URZ ;  /* 0x0000000406047290 */ /* 0x000fe4000fffe1ff */
[----:B------:R-:W-:Y:S02]  /*25d0*/  UIMAD UR37, UR8, UR14, UR37 ;  /* 0x0000000e082572a4 */ /* 0x000fe4000f8e0225 */
[----:B------:R-:W-:-:S12]  /*25e0*/  UIMAD UR38, UR4, UR16, UR38 ;  /* 0x00000010042672a4 */ /* 0x000fd8000f8e0226 */
.L_x_41:
[----:B------:R-:W-:Y:S01]  /*25f0*/  VIADD R11, R11, 0x1 ;  /* 0x000000010b0b7836 */ /* 0x000fe20000000000 */
[----:B------:R-:W-:Y:S01]  /*2600*/  PLOP3.LUT P1, PT, PT, PT, PT, 0x80, 0x8 ;  /* 0x000000000008781c */ /* 0x000fe20003f2f070 */
[----:B------:R-:W-:Y:S02]  /*2610*/  UIADD3 UR20, UPT, UPT, UR38, UR62, URZ ;  /* 0x0000003e26147290 */ /* 0x000fe4000fffe0ff */
[----:B------:R-:W-:Y:S01]  /*2620*/  UIADD3 UR30, UPT, UPT, UR37, UR59, URZ ;  /* 0x0000003b251e7290 */ /* 0x000fe2000fffe0ff */
[----:B------:R-:W-:-:S04]  /*2630*/  ISETP.NE.AND P0, PT, R11, 0x2, PT ;  /* 0x000000020b00780c */ /* 0x000fc80003f05270 */
[----:B------:R-:W-:Y:S02]  /*2640*/  SEL R3, RZ, 0x1, P0 ;  /* 0x00000001ff037807 */ /* 0x000fe40000000000 */
[----:B------:R-:W-:Y:S02]  /*2650*/  SEL R11, R11, RZ, P0 ;  /* 0x000000ff0b0b7207 */ /* 0x000fe40000000000 */
[----:B------:R-:W-:Y:S01]  /*2660*/  LOP3.LUT R10, R10, R3, RZ, 0x3c, !PT ;  /* 0x000000030a0a7212 */ /* 0x000fe200078e3cff */
[----:B------:R-:W-:Y:S06]  /*2670*/  BRA.U UP1, `(.L_x_42) ;  /* 0xfffffff1015c7547 */ /* 0x000fec000b83ffff */
[----:B------:R-:W-:Y:S01]  /*2680*/  UIADD3 UR7, UPT, UPT, UR7, 0x28, URZ ;  /* 0x0000002807077890 */ /* 0x000fe2000fffe0ff */
[----:B------:R-:W-:-:S03]  /*2690*/  SHF.L.U32 R3, R12, 0x1f, RZ ;  /* 0x0000001f0c037819 */ /* 0x000fc600000006ff */
[----:B------:R-:W-:-:S09]  /*26a0*/  ULEA UR4, UR5, UR7, 0x3 ;  /* 0x0000000705047291 */ /* 0x000fd2000f8e18ff */
[----:B------:R-:W3:Y:S02]  /*26b0*/  SYNCS.PHASECHK.TRANS64.TRYWAIT P0, [UR4], R3 ;  /* 0x00000003ff0075a7 */ /* 0x000ee40008001104 */
[----:B---3--:R-:W-:Y:S05]  /*26c0*/  @!P0 BRA `(.L_x_43) ;  /* 0x0000005000a88947 */ /* 0x008fea0003800000 */
.L_x_118:
[----:B------:R-:W-:-:S04]  /*26d0*/  UIADD3 UR4, UPT, UPT, UR5, 0x1, URZ ;  /* 0x0000000105047890 */ /* 0x000fc8000fffe0ff */
[----:B------:R-:W-:-:S04]  /*26e0*/  UISETP.NE.AND UP0, UPT, UR4, 0x5, UPT ;  /* 0x000000050400788c */ /* 0x000fc8000bf05270 */
[----:B------:R-:W-:Y:S02]  /*26f0*/  USEL UR6, URZ, 0x1, UP0 ;  /* 0x00000001ff067887 */ /* 0x000fe40008000000 */
[----:B------:R-:W-:-:S04]  /*2700*/  USEL UR4, UR4, URZ, UP0 ;  /* 0x000000ff04047287 */ /* 0x000fc80008000000 */
[----:B------:R-:W-:Y:S01]  /*2710*/  ULEA UR5, UR4, UR7, 0x3 ;  /* 0x0000000704057291 */ /* 0x000fe2000f8e18ff */
[----:B------:R-:W-:-:S04]  /*2720*/  LOP3.LUT R2, R12, UR6, RZ, 0x3c, !PT ;  /* 0x000000060c027c12 */ /* 0x000fc8000f8e3cff */
[----:B-1----:R-:W-:-:S04]  /*2730*/  SHF.L.U32 R3, R2, 0x1f, RZ ;  /* 0x0000001f02037819 */ /* 0x002fc800000006ff */
[----:B------:R-:W1:Y:S02]  /*2740*/  SYNCS.PHASECHK.TRANS64.TRYWAIT P0, [UR5], R3 ;  /* 0x00000003ff0075a7 */ /* 0x000e640008001105 */
[----:B-1----:R-:W-:Y:S05]  /*2750*/  @!P0 BRA `(.L_x_44) ;  /* 0x00000050009c8947 */ /* 0x002fea0003800000 */
.L_x_120:
        /* <DEDUP_REMOVED lines=9> */
.L_x_122:
        /* <DEDUP_REMOVED lines=9> */
.L_x_124:
[----:B------:R-:W-:-:S04]  /*2880*/  UIADD3 UR4, UPT, UPT, UR4, 0x1, URZ ;  /* 0x0000000104047890 */ /* 0x000fc8000fffe0ff */
[----:B------:R-:W-:-:S04]  /*2890*/  UISETP.NE.AND UP0, UPT, UR4, 0x5, UPT ;  /* 0x000000050400788c */ /* 0x000fc8000bf05270 */
[----:B------:R-:W-:Y:S02]  /*28a0*/  USEL UR5, URZ, 0x1, UP0 ;  /* 0x00000001ff057887 */ /* 0x000fe40008000000 */
[----:B------:R-:W-:-:S04]  /*28b0*/  USEL UR4, UR4, URZ, UP0 ;  /* 0x000000ff04047287 */ /* 0x000fc80008000000 */
[----:B------:R-:W-:Y:S01]  /*28c0*/  ULEA UR4, UR4, UR7, 0x3 ;  /* 0x0000000704047291 */ /* 0x000fe2000f8e18ff */
[----:B-1----:R-:W-:-:S04]  /*28d0*/  LOP3.LUT R3, R2, UR5, RZ, 0x3c, !PT ;  /* 0x0000000502037c12 */ /* 0x002fc8000f8e3cff */
[----:B------:R-:W-:Y:S01]  /*28e0*/  SHF.L.U32 R3, R3, 0x1f, RZ ;  /* 0x0000001f03037819 */ /* 0x000fe200000006ff */
[----:B------:R-:W-:-:S07]  /*28f0*/  IMAD.U32 R0, RZ, RZ, UR4 ;  /* 0x00000004ff007e24 */ /* 0x000fce000f8e00ff */
.L_x_47:
[----:B-1----:R1:W3:Y:S02]  /*2900*/  SYNCS.PHASECHK.TRANS64.TRYWAIT P0, [R0+URZ], R3 ;  /* 0x00000003000075a7 */ /* 0x0022e400080011ff */
[----:B---3--:R-:W-:Y:S05]  /*2910*/  @!P0 NANOSLEEP.SYNCS 0x989680 ;  /* 0x009896800000895d */ /* 0x008fea0003900000 */
[----:B------:R-:W3:Y:S02]  /*2920*/  @!P0 SYNCS.PHASECHK.TRANS64 P0, [R0+URZ], R3 ;  /* 0x00000003000085a7 */ /* 0x000ee400080010ff */
[----:B--23--:R-:W-:Y:S05]  /*2930*/  @P0 EXIT ;  /* 0x000000000000094d */ /* 0x00cfea0003800000 */
[----:B------:R-:W-:Y:S05]  /*2940*/  BRA `(.L_x_47) ;  /* 0xfffffffc00ec7947 */ /* 0x000fea000383ffff */
.L_x_22:
[----:B------:R-:W2:Y:S02]  /*2950*/  S2UR UR4, SR_CgaCtaId ;  /* 0x00000000000479c3 */ /* 0x000ea40000008800 */
[----:B--2---:R-:W-:-:S04]  /*2960*/  UISETP.NE.AND UP0, UPT, UR4, URZ, UPT ;  /* 0x000000ff0400728c */ /* 0x004fc8000bf05270 */
[----:B------:R-:W-:-:S09]  /*2970*/  UISETP.NE.OR UP0, UPT, UR18, 0x1, UP0 ;  /* 0x000000011200788c */ /* 0x000fd20008705670 */
[----:B------:R-:W-:Y:S05]  /*2980*/  BRA.U UP0, `(.L_x_48) ;  /* 0x00000005004c7547 */ /* 0x000fea000b800000 */
[----:B------:R-:W2:Y:S01]  /*2990*/  S2UR UR5, SR_CgaCtaId ;  /* 0x00000000000579c3 */ /* 0x000ea20000008800 */
[----:B------:R-:W-:Y:S01]  /*29a0*/  UMOV UR4, 0x400 ;  /* 0x0000040000047882 */ /* 0x000fe20000000000 */
[----:B------:R-:W-:Y:S01]  /*29b0*/  ISETP.GE.U32.AND P2, PT, R0, 0x2, PT ;  /* 0x000000020000780c */ /* 0x000fe20003f46070 */
[----:B------:R-:W-:Y:S01]  /*29c0*/  IMAD.MOV.U32 R12, RZ, RZ, 0x1 ;  /* 0x00000001ff0c7424 */ /* 0x000fe200078e00ff */
[----:B------:R-:W-:Y:S02]  /*29d0*/  CS2R R10, SRZ ;  /* 0x00000000000a7805 */ /* 0x000fe4000001ff00 */
[----:B------:R-:W-:Y:S01]  /*29e0*/  CS2R R8, SRZ ;  /* 0x0000000000087805 */ /* 0x000fe2000001ff00 */
[----:B--2---:R-:W-:-:S03]  /*29f0*/  ULEA UR6, UR5, UR4, 0x18 ;  /* 0x0000000405067291 */ /* 0x004fc6000f8ec0ff */
[----:B------:R-:W-:-:S09]  /*2a00*/  UMOV UR5, URZ ;  /* 0x000000ff00057c82 */ /* 0x000fd20008000000 */
.L_x_52:
[----:B------:R-:W-:Y:S02]  /*2a10*/  LEA R2, R8, UR6, 0x3 ;  /* 0x0000000608027c11 */ /* 0x000fe4000f8e18ff */
[----:B------:R-:W-:-:S03]  /*2a20*/  SHF.L.U32 R5, R9, 0x1f, RZ ;  /* 0x0000001f09057819 */ /* 0x000fc600000006ff */
[----:B------:R-:W-:Y:S01]  /*2a30*/  VIADD R4, R2, 0xf0 ;  /* 0x000000f002047836 */ /* 0x000fe20000000000 */
[----:B------:R-:W2:Y:S02]  /*2a40*/  SYNCS.PHASECHK.TRANS64.TRYWAIT P0, [R2+URZ+0xe0], R5 ;  /* 0x0000e005020075a7 */ /* 0x000ea400080011ff */
[----:B--2---:R-:W-:Y:S05]  /*2a50*/  @!P0 BRA `(.L_x_49) ;  /* 0x0000005000248947 */ /* 0x004fea0003800000 */
.L_x_125:
[----:B------:R-:W-:Y:S01]  /*2a60*/  ULEA UR4, UR5, UR6, 0x3 ;  /* 0x0000000605047291 */ /* 0x000fe2000f8e18ff */
[----:B------:R-:W-:Y:S02]  /*2a70*/  PRMT R4, RZ, 0x654, R4 ;  /* 0x00000654ff047816 */ /* 0x000fe40000000004 */
[----:B--2---:R-:W-:Y:S01]  /*2a80*/  SHF.L.U32 R5, R12, 0x1f, RZ ;  /* 0x0000001f0c057819 */ /* 0x004fe200000006ff */
[----:B------:R-:W-:Y:S01]  /*2a90*/  UIADD3 UR7, UPT, UPT, UR4, 0x80, URZ ;  /* 0x0000008004077890 */ /* 0x000fe2000fffe0ff */
[----:B------:R2:W-:Y:S05]  /*2aa0*/  SYNCS.ARRIVE.TRANS64.RED.A1T0 RZ, [R4+URZ], RZ ;  /* 0x000000ff04ff79a7 */ /* 0x0005ea00081004ff */
[----:B------:R-:W-:Y:S01]  /*2ab0*/  IMAD.U32 R7, RZ, RZ, UR7 ;  /* 0x00000007ff077e24 */ /* 0x000fe2000f8e00ff */
[----:B------:R-:W3:Y:S04]  /*2ac0*/  SYNCS.PHASECHK.TRANS64.TRYWAIT P0, [UR4+0x90], R5 ;  /* 0x00009005ff0075a7 */ /* 0x000ee80008001104 */
[----:B------:R-:W-:Y:S01]  /*2ad0*/  PRMT R6, R0, 0x654, R7 ;  /* 0x0000065400067816 */ /* 0x000fe20000000007 */
[----:B--2---:R-:W-:Y:S01]  /*2ae0*/  @!P2 IMAD.MOV.U32 R4, RZ, RZ, 0x10 ;  /* 0x00000010ff04a424 */ /* 0x004fe200078e00ff */
[----:B---3--:R-:W-:Y:S06]  /*2af0*/  @!P0 BRA `(.L_x_50) ;  /* 0x0000005000108947 */ /* 0x008fec0003800000 */
.L_x_127:
[----:B------:R-:W-:Y:S01]  /*2b00*/  ULEA UR8, UR5, UR6, 0x4 ;  /* 0x0000000605087291 */ /* 0x000fe2000f8e20ff */
[----:B------:R-:W-:Y:S01]  /*2b10*/  SEL R3, R6, R3, !P2 ;  /* 0x0000000306037207 */ /* 0x000fe20005000000 */
[----:B------:R-:W-:Y:S01]  /*2b20*/  UIADD3 UR9, UPT, UPT, UR4, 0x80, URZ ;  /* 0x0000008004097890 */ /* 0x000fe2000fffe0ff */
[----:B--2---:R-:W-:Y:S01]  /*2b30*/  LEA R2, R11, UR6, 0x3 ;  /* 0x000000060b027c11 */ /* 0x004fe2000f8e18ff */
[----:B------:R-:W-:Y:S01]  /*2b40*/  UIADD3 UR8, UPT, UPT, UR8, 0x110, URZ ;  /* 0x0000011008087890 */ /* 0x000fe2000fffe0ff */
[----:B------:R-:W-:Y:S01]  /*2b50*/  SHF.L.U32 R5, R10, 0x1f, RZ ;  /* 0x0000001f0a057819 */ /* 0x000fe200000006ff */
[----:B------:R2:W-:Y:S01]  /*2b60*/  @!P2 SYNCS.ARRIVE.TRANS64.RED RZ, [R3+URZ], R4 ;  /* 0x0000000403ffa9a7 */ /* 0x0005e200080004ff */
[----:B------:R-:W-:Y:S01]  /*2b70*/  UIADD3 UR4, UPT, UPT, UR5, 0x1, URZ ;  /* 0x0000000105047890 */ /* 0x000fe2000fffe0ff */
[----:B------:R-:W-:-:S03]  /*2b80*/  VIADD R8, R8, 0x1 ;  /* 0x0000000108087836 */ /* 0x000fc60000000000 */
[----:B------:R-:W-:Y:S02]  /*2b90*/  UISETP.NE.AND UP0, UPT, UR4, 0x2, UPT ;  /* 0x000000020400788c */ /* 0x000fe4000bf05270 */
[----:B------:R-:W-:Y:S06]  /*2ba0*/  UGETNEXTWORKID.BROADCAST [UR8], [UR9] ;  /* 0x00000000080073ca */ /* 0x000fec0008000100 */
[----:B------:R-:W-:Y:S01]  /*2bb0*/  USEL UR7, URZ, 0x1, UP0 ;  /* 0x00000001ff077887 */ /* 0x000fe20008000000 */
[----:B------:R-:W-:Y:S01]  /*2bc0*/  ISETP.NE.AND P0, PT, R8, 0x2, PT ;  /* 0x000000020800780c */ /* 0x000fe20003f05270 */
[----:B------:R-:W-:Y:S01]  /*2bd0*/  USEL UR5, UR4, URZ, UP0 ;  /* 0x000000ff04057287 */ /* 0x000fe20008000000 */
[----:B------:R-:W3:Y:S03]  /*2be0*/  SYNCS.PHASECHK.TRANS64.TRYWAIT P1, [R2+URZ+0x80], R5 ;  /* 0x00008005020075a7 */ /* 0x000ee600080211ff */
[----:B------:R-:W-:Y:S01]  /*2bf0*/  LOP3.LUT R12, R12, UR7, RZ, 0x3c, !PT ;  /* 0x000000070c0c7c12 */ /* 0x000fe2000f8e3cff */
[----:B--23--:R-:W-:Y:S07]  /*2c00*/  @!P1 BRA `(.L_x_51) ;  /* 0x0000004c00e49947 */ /* 0x00cfee0003800000 */
.L_x_128:
[C---:B------:R-:W-:Y:S01]  /*2c10*/  LEA R4, R11.reuse, UR6, 0x4 ;  /* 0x000000060b047c11 */ /* 0x040fe2000f8e20ff */
[----:B--2---:R-:W-:Y:S01]  /*2c20*/  VIADD R2, R2, 0x90 ;  /* 0x0000009002027836 */ /* 0x004fe20000000000 */
[----:B------:R-:W-:Y:S01]  /*2c30*/  SEL R8, R8, RZ, P0 ;  /* 0x000000ff08087207 */ /* 0x000fe20000000000 */
[----:B------:R-:W-:-:S03]  /*2c40*/  VIADD R11, R11, 0x1 ;  /* 0x000000010b0b7836 */ /* 0x000fc60000000000 */
[----:B------:R-:W2:Y:S01]  /*2c50*/  LDS.128 R4, [R4+0x110] ;  /* 0x0001100004047984 */ /* 0x000ea20000000c00 */
[----:B------:R-:W-:Y:S02]  /*2c60*/  PRMT R2, RZ, 0x654, R2 ;  /* 0x00000654ff027816 */ /* 0x000fe40000000002 */
[C---:B------:R-:W-:Y:S01]  /*2c70*/  ISETP.NE.AND P1, PT, R11.reuse, 0x2, PT ;  /* 0x000000020b00780c */ /* 0x040fe20003f25270 */
[----:B------:R-:W-:Y:S01]  /*2c80*/  @!PT LDS RZ, [RZ] ;  /* 0x00000000fffff984 */ /* 0x000fe20000000800 */
[----:B------:R-:W-:Y:S01]  /*2c90*/  @!PT LDS RZ, [RZ] ;  /* 0x00000000fffff984 */ /* 0x000fe20000000800 */
[----:B------:R-:W-:Y:S01]  /*2ca0*/  @!PT LDS RZ, [RZ] ;  /* 0x00000000fffff984 */ /* 0x000fe20000000800 */
[----:B------:R-:W-:Y:S01]  /*2cb0*/  @!PT LDS RZ, [RZ] ;  /* 0x00000000fffff984 */ /* 0x000fe20000000800 */
[----:B------:R3:W-:Y:S06]  /*2cc0*/  MEMBAR.ALL.CTA ;  /* 0x0000000000007992 */ /* 0x0007ec0000008000 */
[----:B---3--:R-:W3:Y:S01]  /*2cd0*/  FENCE.VIEW.ASYNC.S ;  /* 0x00000000000073c6 */ /* 0x008ee20000000000 */
[----:B------:R-:W-:Y:S01]  /*2ce0*/  SEL R11, R11, RZ, P1 ;  /* 0x000000ff0b0b7207 */ /* 0x000fe20000800000 */
[----:B---3--:R3:W-:Y:S01]  /*2cf0*/  SYNCS.ARRIVE.TRANS64.RED.A1T0 RZ, [R2+URZ], RZ ;  /* 0x000000ff02ff79a7 */ /* 0x0087e200081004ff */
[----:B--2---:R-:W-:-:S02]  /*2d00*/  LOP3.LUT P3, RZ, R6, 0x1, RZ, 0xc0, !PT ;  /* 0x0000000106ff7812 */ /* 0x004fc4000786c0ff */
[----:B------:R-:W-:-:S04]  /*2d10*/  SEL R5, RZ, 0x1, P1 ;  /* 0x00000001ff057807 */ /* 0x000fc80000800000 */
[----:B------:R-:W-:Y:S02]  /*2d20*/  LOP3.LUT R10, R10, R5, RZ, 0x3c, !PT ;  /* 0x000000050a0a7212 */ /* 0x000fe400078e3cff */
[----:B---3--:R-:W-:-:S04]  /*2d30*/  SEL R2, RZ, 0x1, P0 ;  /* 0x00000001ff027807 */ /* 0x008fc80000000000 */
[----:B------:R-:W-:Y:S01]  /*2d40*/  LOP3.LUT R9, R9, R2, RZ, 0x3c, !PT ;  /* 0x0000000209097212 */ /* 0x000fe200078e3cff */
[----:B------:R-:W-:Y:S06]  /*2d50*/  @P3 BRA `(.L_x_52) ;  /* 0xfffffffc002c3947 */ /* 0x000fec000383ffff */
[----:B------:R-:W-:Y:S01]  /*2d60*/  ULEA UR4, UR5, UR6, 0x3 ;  /* 0x0000000605047291 */ /* 0x000fe2000f8e18ff */
[----:B------:R-:W-:-:S08]  /*2d70*/  SHF.L.U32 R3, R12, 0x1f, RZ ;  /* 0x0000001f0c037819 */ /* 0x000fd000000006ff */
[----:B------:R-:W2:Y:S02]  /*2d80*/  SYNCS.PHASECHK.TRANS64 P0, [UR4+0x90], R3 ;  /* 0x00009003ff0075a7 */ /* 0x000ea40008001004 */
[----:B--2---:R-:W-:Y:S05]  /*2d90*/  @P0 BRA `(.L_x_53) ;  /* 0x0000000000080947 */ /* 0x004fea0003800000 */
[----:B------:R-:W2:Y:S02]  /*2da0*/  SYNCS.PHASECHK.TRANS64.TRYWAIT P0, [UR4+0x90], R3 ;  /* 0x00009003ff0075a7 */ /* 0x000ea40008001104 */
[----:B--2---:R-:W-:Y:S05]  /*2db0*/  @!P0 BRA `(.L_x_54) ;  /* 0x0000004c008c8947 */ /* 0x004fea0003800000 */
.L_x_53:
[----:B------:R-:W-:-:S04]  /*2dc0*/  UIADD3 UR7, UPT, UPT, UR5, 0x1, URZ ;  /* 0x0000000105077890 */ /* 0x000fc8000fffe0ff */
[----:B------:R-:W-:-:S04]  /*2dd0*/  UISETP.NE.AND UP0, UPT, UR7, 0x2, UPT ;  /* 0x000000020700788c */ /* 0x000fc8000bf05270 */
[----:B------:R-:W-:Y:S02]  /*2de0*/  USEL UR8, URZ, 0x1, UP0 ;  /* 0x00000001ff087887 */ /* 0x000fe40008000000 */
[----:B------:R-:W-:-:S04]  /*2df0*/  USEL UR7, UR7, URZ, UP0 ;  /* 0x000000ff07077287 */ /* 0x000fc80008000000 */
[----:B------:R-:W-:Y:S01]  /*2e00*/  ULEA UR7, UR7, UR6, 0x3 ;  /* 0x0000000607077291 */ /* 0x000fe2000f8e18ff */
[----:B--2---:R-:W-:-:S04]  /*2e10*/  LOP3.LUT R3, R12, UR8, RZ, 0x3c, !PT ;  /* 0x000000080c037c12 */ /* 0x004fc8000f8e3cff */
[----:B------:R-:W-:-:S04]  /*2e20*/  SHF.L.U32 R0, R3, 0x1f, RZ ;  /* 0x0000001f03007819 */ /* 0x000fc800000006ff */
[----:B------:R-:W2:Y:S02]  /*2e30*/  SYNCS.PHASECHK.TRANS64 P0, [UR7+0x90], R0 ;  /* 0x00009000ff0075a7 */ /* 0x000ea40008001007 */
[----:B-12---:R-:W-:Y:S05]  /*2e40*/  @P0 EXIT ;  /* 0x000000000000094d */ /* 0x006fea0003800000 */
[----:B------:R-:W-:Y:S02]  /*2e50*/  SHF.L.U32 R3, R3, 0x1f, RZ ;  /* 0x0000001f03037819 */ /* 0x000fe400000006ff */
[----:B------:R-:W-:-:S07]  /*2e60*/  MOV R0, UR7 ;  /* 0x0000000700007c02 */ /* 0x000fce0008000f00 */
.L_x_55:
[----:B-1----:R1:W2:Y:S02]  /*2e70*/  SYNCS.PHASECHK.TRANS64.TRYWAIT P0, [R0+URZ+0x90], R3 ;  /* 0x00009003000075a7 */ /* 0x0022a400080011ff */
[----:B--2---:R-:W-:Y:S05]  /*2e80*/  @!P0 NANOSLEEP.SYNCS 0x989680 ;  /* 0x009896800000895d */ /* 0x004fea0003900000 */
[----:B------:R-:W2:Y:S02]  /*2e90*/  @!P0 SYNCS.PHASECHK.TRANS64 P0, [R0+URZ+0x90], R3 ;  /* 0x00009003000085a7 */ /* 0x000ea400080010ff */
[----:B--2---:R-:W-:Y:S05]  /*2ea0*/  @P0 EXIT ;  /* 0x000000000000094d */ /* 0x004fea0003800000 */
[----:B------:R-:W-:Y:S05]  /*2eb0*/  BRA `(.L_x_55) ;  /* 0xfffffffc00ec7947 */ /* 0x000fea000383ffff */
.L_x_48:
[----:B------:R-:W-:Y:S05]  /*2ec0*/  BRA.U UP4, `(.L_x_56) ;  /* 0x0000000d04847547 */ /* 0x000fea000b800000 */
[----:B------:R-:W2:Y:S01]  /*2ed0*/  S2UR UR7, SR_CgaCtaId ;  /* 0x00000000000779c3 */ /* 0x000ea20000008800 */
[----:B------:R-:W-:Y:S01]  /*2ee0*/  UMOV UR4, 0x40 ;  /* 0x0000004000047882 */ /* 0x000fe20000000000 */
[----:B------:R-:W-:Y:S01]  /*2ef0*/  NOP ;  /* 0x0000000000007918 */ /* 0x000fe20000000000 */
[----:B------:R-:W-:Y:S01]  /*2f00*/  UMOV UR6, 0x400 ;  /* 0x0000040000067882 */ /* 0x000fe20000000000 */
[----:B--2---:R-:W-:Y:S02]  /*2f10*/  ULEA UR5, UR7, UR4, 0x18 ;  /* 0x0000000407057291 */ /* 0x004fe4000f8ec0ff */
[----:B------:R-:W-:-:S07]  /*2f20*/  ULEA UR6, UR7, UR6, 0x18 ;  /* 0x0000000607067291 */ /* 0x000fce000f8ec0ff */
[----:B------:R-:W2:Y:S02]  /*2f30*/  LDS.U8 R0, [UR5+0x1c] ;  /* 0x00001c05ff007984 */ /* 0x000ea40008000000 */
[----:B--2---:R-:W-:-:S13]  /*2f40*/  ISETP.NE.AND P0, PT, R0, RZ, PT ;  /* 0x000000ff0000720c */ /* 0x004fda0003f05270 */
[----:B------:R-:W-:Y:S05]  /*2f50*/  @P0 BRA `(.L_x_57) ;  /* 0x0000000000580947 */ /* 0x000fea0003800000 */
[----:B------:R-:W-:-:S13]  /*2f60*/  ELECT P0, URZ, PT ;  /* 0x0000000000ff782f */ /* 0x000fda0003800000 */
[----:B------:R-:W-:Y:S05]  /*2f70*/  @!P0 BRA `(.L_x_58) ;  /* 0x0000000000608947 */ /* 0x000fea0003800000 */
[----:B------:R-:W-:Y:S01]  /*2f80*/  UMOV UR4, 0x10 ;  /* 0x0000001000047882 */ /* 0x000fe20000000000 */
[----:B------:R-:W-:Y:S01]  /*2f90*/  HFMA2 R0, -RZ, RZ, 0, 5.9604644775390625e-08 ;  /* 0x00000001ff007431 */ /* 0x000fe200000001ff */
[----:B------:R-:W-:-:S03]  /*2fa0*/  MOV R3, 0xffff ;  /* 0x0000ffff00037802 */ /* 0x000fc60000000f00 */
[----:B------:R-:W-:Y:S04]  /*2fb0*/  DEPBAR.LE SB2, 0x36 ;  /* 0x0000ad800000791a */ /* 0x000fe80000000000 */
[----:B------:R-:W2:Y:S02]  /*2fc0*/  UTCATOMSWS.FIND_AND_SET.ALIGN UP0, UR4, UR4 ;  /* 0x00000004000475e3 */ /* 0x000ea40008000800 */
[----:B--2---:R-:W-:Y:S01]  /*2fd0*/  MOV R4, UR4 ;  /* 0x0000000400047c02 */ /* 0x004fe20008000f00 */
[----:B------:R-:W-:Y:S06]  /*2fe0*/  BRA.U UP0, `(.L_x_59) ;  /* 0x0000000100187547 */ /* 0x000fec000b800000 */
.L_x_60:
[----:B------:R-:W-:Y:S05]  /*2ff0*/  NANOSLEEP 0x64 ;  /* 0x000000640000795d */ /* 0x000fea0003800000 */
[----:B------:R-:W-:-:S05]  /*3000*/  UMOV UR4, 0x10 ;  /* 0x0000001000047882 */ /* 0x000fca0000000000 */
[----:B------:R-:W-:Y:S04]  /*3010*/  DEPBAR.LE SB2, 0x36 ;  /* 0x0000ad800000791a */ /* 0x000fe80000000000 */
[----:B------:R-:W2:Y:S02]  /*3020*/  UTCATOMSWS.FIND_AND_SET.ALIGN UP0, UR4, UR4 ;  /* 0x00000004000475e3 */ /* 0x000ea40008000800 */
[----:B--2---:R-:W-:Y:S01]  /*3030*/  MOV R4, UR4 ;  /* 0x0000000400047c02 */ /* 0x004fe20008000f00 */
[----:B------:R-:W-:Y:S05]  /*3040*/  BRA.U !UP0, `(.L_x_60) ;  /* 0xfffffffd08e87547 */ /* 0x000fea000b83ffff */
.L_x_59:
[-C--:B------:R-:W-:Y:S02]  /*3050*/  SHF.L.U32 R3, R3, R4.reuse, RZ ;  /* 0x0000000403037219 */ /* 0x080fe400000006ff */
[----:B------:R-:W-:Y:S01]  /*3060*/  SHF.L.U32 R0, R0, R4, RZ ;  /* 0x0000000400007219 */ /* 0x000fe200000006ff */
[----:B------:R-:W-:Y:S02]  /*3070*/  IMAD.SHL.U32 R4, R4, 0x20, RZ ;  /* 0x0000002004047824 */ /* 0x000fe400078e00ff */
[----:B------:R2:W-:Y:S04]  /*3080*/  ATOMS.OR RZ, [UR5+0x14], R3 ;  /* 0x00001403ffff798c */ /* 0x0005e8000b000005 */
[----:B------:R2:W-:Y:S04]  /*3090*/  ATOMS.OR RZ, [UR5+0x18], R0 ;  /* 0x00001800ffff798c */ /* 0x0005e8000b000005 */
[----:B------:R2:W-:Y:S01]  /*30a0*/  STS [UR6+0x130], R4 ;  /* 0x00013004ff007988 */ /* 0x0005e20008000806 */
[----:B------:R-:W-:Y:S05]  /*30b0*/  BRA `(.L_x_58) ;  /* 0x0000000000107947 */ /* 0x000fea0003800000 */
.L_x_57:
[----:B------:R-:W-:Y:S02]  /*30c0*/  MOV R0, 0xffffffff ;  /* 0xffffffff00007802 */ /* 0x000fe40000000f00 */
[----:B------:R-:W-:-:S03]  /*30d0*/  MOV R4, 0x3100 ;  /* 0x0000310000047802 */ /* 0x000fc60000000f00 */
[----:B------:R2:W-:Y:S04]  /*30e0*/  STS [UR6+0x130], R0 ;  /* 0x00013000ff007988 */ /* 0x0005e80008000806 */
[----:B-12--5:R-:W-:Y:S05]  /*30f0*/  CALL.REL.NOINC `($__internal_1_$__cuda_sm10x_tcgen05_guardrail_trap_phase_invalid_during_alloc) ;  /* 0x0000005000487944 */ /* 0x026fea0003c00000 */
.L_x_58:
[----:B------:R-:W-:Y:S05]  /*3100*/  WARPSYNC.ALL ;  /* 0x0000000000007948 */ /* 0x000fea0003800000 */
[----:B------:R-:W3:Y:S01]  /*3110*/  S2UR UR4, SR_CgaCtaId ;  /* 0x00000000000479c3 */ /* 0x000ee20000008800 */
[----:B------:R-:W-:Y:S01]  /*3120*/  UMOV UR13, 0x400 ;  /* 0x00000400000d7882 */ /* 0x000fe20000000000 */
[----:B------:R-:W-:-:S06]  /*3130*/  NOP ;  /* 0x0000000000007918 */ /* 0x000fcc0000000000 */
[----:B------:R-:W-:Y:S06]  /*3140*/  BAR.ARV 0x6, 0xa0 ;  /* 0x0182800000007b1d */ /* 0x000fec0000002000 */
[----:B------:R-:W4:Y:S01]  /*3150*/  LDCU UR5, c[0x0][0x38c] ;  /* 0x00007180ff0577ac */ /* 0x000f220008000800 */
[----:B------:R-:W-:Y:S01]  /*3160*/  LOP3.LUT R2, R2, 0xffff, RZ, 0xc0, !PT ;  /* 0x0000ffff02027812 */ /* 0x000fe200078ec0ff */
[----:B------:R-:W-:Y:S01]  /*3170*/  IMAD.MOV.U32 R11, RZ, RZ, 0x1 ;  /* 0x00000001ff0b7424 */ /* 0x000fe200078e00ff */
[----:B------:R-:W-:Y:S01]  /*3180*/  CS2R R8, SRZ ;  /* 0x0000000000087805 */ /* 0x000fe2000001ff00 */
[----:B------:R-:W1:Y:S01]  /*3190*/  LDCU UR8, c[0x0][0x38c] ;  /* 0x00007180ff0877ac */ /* 0x000e620008000800 */
[----:B------:R-:W-:Y:S01]  /*31a0*/  R2UR UR15, R2 ;  /* 0x00000000020f72ca */ /* 0x000fe200000e0000 */
[----:B------:R-:W-:Y:S01]  /*31b0*/  IMAD.MOV.U32 R10, RZ, RZ, RZ ;  /* 0x000000ffff0a7224 */ /* 0x000fe200078e00ff */
[----:B------:R-:W-:Y:S01]  /*31c0*/  UMOV UR18, URZ ;  /* 0x000000ff00127c82 */ /* 0x000fe20008000000 */
[----:B------:R-:W-:Y:S01]  /*31d0*/  UMOV UR10, URZ ;  /* 0x000000ff000a7c82 */ /* 0x000fe20008000000 */
[----:B---3--:R-:W-:Y:S01]  /*31e0*/  ULEA UR13, UR4, UR13, 0x18 ;  /* 0x0000000d040d7291 */ /* 0x008fe2000f8ec0ff */
[----:B------:R-:W-:Y:S01]  /*31f0*/  UMOV UR20, 0x0 ;  /* 0x0000000000147882 */ /* 0x000fe20000000000 */
[----:B------:R-:W-:-:S02]  /*3200*/  UMOV UR21, 0x4200490 ;  /* 0x0420049000157882 */ /* 0x000fc40000000000 */
[----:B------:R-:W-:Y:S02]  /*3210*/  UIADD3 UR6, UPT, UPT, UR13, 0x4400, URZ ;  /* 0x000044000d067890 */ /* 0x000fe4000fffe0ff */
[----:B------:R-:W-:Y:S02]  /*3220*/  UIADD3 UR7, UPT, UPT, UR13, 0x6c00, URZ ;  /* 0x00006c000d077890 */ /* 0x000fe4000fffe0ff */
[----:B----4-:R-:W-:Y:S01]  /*3230*/  UIADD3 UR5, UPT, UPT, UR5, 0x1f, URZ ;  /* 0x0000001f05057890 */ /* 0x010fe2000fffe0ff */
[----:B--2---:R-:W2:Y:S01]  /*3240*/  LDS R0, [UR13+0x130] ;  /* 0x0001300dff007984 */ /* 0x004ea20008000800 */
[----:B------:R-:W-:Y:S02]  /*3250*/  USHF.R.U32.HI UR6, URZ, 0x4, UR6 ;  /* 0x00000004ff067899 */ /* 0x000fe40008011606 */
[----:B------:R-:W-:Y:S02]  /*3260*/  USHF.R.S32.HI UR4, URZ, 0x1f, UR5 ;  /* 0x0000001fff047899 */ /* 0x000fe40008011405 */
[----:B------:R-:W-:-:S02]  /*3270*/  ULOP3.LUT UR6, UR6, 0x3fff, URZ, 0xc0, !UPT ;  /* 0x00003fff06067892 */ /* 0x000fc4000f8ec0ff */
[----:B------:R-:W-:Y:S02]  /*3280*/  ULEA.HI UR4, UR4, UR5, URZ, 0x5 ;  /* 0x0000000504047291 */ /* 0x000fe4000f8f28ff */
[----:B------:R-:W-:Y:S02]  /*3290*/  USHF.R.U32.HI UR5, URZ, 0x4, UR7 ;  /* 0x00000004ff057899 */ /* 0x000fe40008011607 */
[----:B------:R-:W-:Y:S02]  /*32a0*/  USHF.R.S32.HI UR22, URZ, 0x5, UR4 ;  /* 0x00000005ff167899 */ /* 0x000fe40008011404 */
[----:B------:R-:W-:Y:S02]  /*32b0*/  ULOP3.LUT UR5, UR5, 0x3fff, URZ, 0xc0, !UPT ;  /* 0x00003fff05057892 */ /* 0x000fe4000f8ec0ff */
[----:B------:R-:W-:Y:S02]  /*32c0*/  UISETP.LT.AND UP0, UPT, UR22, 0x1, UPT ;  /* 0x000000011600788c */ /* 0x000fe4000bf01270 */
[----:B------:R-:W-:-:S02]  /*32d0*/  ULOP3.LUT UR16, UR6, 0x10000, URZ, 0xfc, !UPT ;  /* 0x0001000006107892 */ /* 0x000fc4000f8efcff */
[----:B------:R-:W-:Y:S02]  /*32e0*/  USEL UR23, UR22, 0x1, !UP0 ;  /* 0x0000000116177887 */ /* 0x000fe4000c000000 */
[----:B------:R-:W-:Y:S02]  /*32f0*/  ULOP3.LUT UR17, UR5, 0x10000, URZ, 0xfc, !UPT ;  /* 0x0001000005117892 */ /* 0x000fe4000f8efcff */
[----:B------:R-:W-:Y:S02]  /*3300*/  UIADD3 UR23, UPT, UPT, -UR23, URZ, URZ ;  /* 0x000000ff17177290 */ /* 0x000fe4000fffe1ff */
[----:B-1----:R-:W-:Y:S01]  /*3310*/  UISETP.GE.AND UP4, UPT, UR8, 0x1, UPT ;  /* 0x000000010800788c */ /* 0x002fe2000bf86270 */
[----:B--2---:R-:W-:-:S15]  /*3320*/  R2UR UR24, R0 ;  /* 0x00000000001872ca */ /* 0x004fde00000e0000 */
.L_x_67:
[----:B------:R-:W-:Y:S02]  /*3330*/  LEA R0, R10, UR13, 0x3 ;  /* 0x0000000d0a007c11 */ /* 0x000fe4000f8e18ff */
[----:B------:R-:W-:Y:S02]  /*3340*/  SHF.L.U32 R5, R9, 0x1f, RZ ;  /* 0x0000001f09057819 */ /* 0x000fe400000006ff */
[----:B------:R-:W-:Y:S01]  /*3350*/  PLOP3.LUT P0, PT, PT, PT, UP4, 0x80, 0x8 ;  /* 0x000000000008781c */ /* 0x000fe20003f0f048 */
[----:B------:R-:W-:Y:S01]  /*3360*/  VIADD R3, R0, 0x90 ;  /* 0x0000009000037836 */ /* 0x000fe20000000000 */
[----:B-1----:R-:W1:Y:S02]  /*3370*/  SYNCS.PHASECHK.TRANS64.TRYWAIT P1, [R0+URZ+0x80], R5 ;  /* 0x00008005000075a7 */ /* 0x002e6400080211ff */
[----:B-1-3--:R-:W-:Y:S09]  /*3380*/  @!P1 BRA `(.L_x_61) ;  /* 0x0000004800309947 */ /* 0x00aff20003800000 */
.L_x_130:
[----:B------:R-:W-:Y:S01]  /*3390*/  LEA R4, R10, UR13, 0x4 ;  /* 0x0000000d0a047c11 */ /* 0x000fe2000f8e20ff */
[----:B------:R-:W-:Y:S01]  /*33a0*/  @UP4 ULEA UR4, UR10, UR13, 0x3 ;  /* 0x0000000d0a044291 */ /* 0x000fe2000f8e18ff */
[----:B------:R-:W-:Y:S01]  /*33b0*/  PLOP3.LUT P2, PT, PT, PT, PT, 0x80, 0x8 ;  /* 0x000000000008781c */ /* 0x000fe20003f4f070 */
[----:B------:R-:W-:Y:S01]  /*33c0*/  ULEA UR19, UR18, UR13, 0x3 ;  /* 0x0000000d12137291 */ /* 0x000fe2000f8e18ff */
[----:B------:R-:W-:Y:S02]  /*33d0*/  PRMT R3, RZ, 0x654, R3 ;  /* 0x00000654ff037816 */ /* 0x000fe40000000003 */
[----:B-1----:R-:W1:Y:S01]  /*33e0*/  LDS.128 R4, [R4+0x110] ;  /* 0x0001100004047984 */ /* 0x002e620000000c00 */
[----:B------:R-:W-:Y:S02]  /*33f0*/  @P0 SHF.L.U32 R2, R8, 0x1f, RZ ;  /* 0x0000001f08020819 */ /* 0x000fe400000006ff */
[----:B------:R-:W-:Y:S01]  /*3400*/  SHF.L.U32 R0, R11, 0x1f, RZ ;  /* 0x0000001f0b007819 */ /* 0x000fe200000006ff */
[----:B------:R-:W-:Y:S01]  /*3410*/  @!PT LDS RZ, [RZ] ;  /* 0x00000000fffff984 */ /* 0x000fe20000000800 */
[----:B------:R-:W-:Y:S01]  /*3420*/  @!PT LDS RZ, [RZ] ;  /* 0x00000000fffff984 */ /* 0x000fe20000000800 */
[----:B------:R-:W-:Y:S01]  /*3430*/  @!PT LDS RZ, [RZ] ;  /* 0x00000000fffff984 */ /* 0x000fe20000000800 */
[----:B------:R-:W-:Y:S01]  /*3440*/  @!PT LDS RZ, [RZ] ;  /* 0x00000000fffff984 */ /* 0x000fe20000000800 */
[----:B------:R2:W-:Y:S06]  /*3450*/  MEMBAR.ALL.CTA ;  /* 0x0000000000007992 */ /* 0x0005ec0000008000 */
[----:B--2---:R-:W2:Y:S02]  /*3460*/  FENCE.VIEW.ASYNC.S ;  /* 0x00000000000073c6 */ /* 0x004ea40000000000 */
[----:B--2---:R2:W-:Y:S01]  /*3470*/  SYNCS.ARRIVE.TRANS64.RED.A1T0 RZ, [R3+URZ], RZ ;  /* 0x000000ff03ff79a7 */ /* 0x0045e200081004ff */
[----:B------:R2:W3:Y:S01]  /*3480*/  @P0 SYNCS.PHASECHK.TRANS64.TRYWAIT P2, [UR4], R2 ;  /* 0x00000002ff0005a7 */ /* 0x0004e20008041104 */
[----:B-1----:R-:W-:Y:S01]  /*3490*/  LOP3.LUT P1, RZ, R6, 0x1, RZ, 0xc0, !PT ;  /* 0x0000000106ff7812 */ /* 0x002fe2000782c0ff */
[----:B------:R-:W1:Y:S02]  /*34a0*/  SYNCS.PHASECHK.TRANS64.TRYWAIT P0, [UR19+0xc0], R0 ;  /* 0x0000c000ff0075a7 */ /* 0x000e640008001113 */
[----:B-123--:R-:W-:Y:S10]  /*34b0*/  @!P0 BRA `(.L_x_62) ;  /* 0x0000004400f88947 */ /* 0x00eff40003800000 */
.L_x_132:
[----:B------:R-:W-:Y:S01]  /*34c0*/  IADD3 R10, PT, PT, R10, 0x1, RZ ;  /* 0x000000010a0a7810 */ /* 0x000fe20007ffe0ff */
[----:B------:R-:W-:Y:S06]  /*34d0*/  BRA.U !UP4, `(.L_x_63) ;  /* 0x000000010ca07547 */ /* 0x000fec000b800000 */
[----:B------:R-:W-:Y:S02]  /*34e0*/  ULEA.HI UR4, UR18, UR18, URZ, 0x1 ;  /* 0x0000001212047291 */ /* 0x000fe4000f8f08ff */
[----:B------:R-:W-:Y:S02]  /*34f0*/  UPLOP3.LUT UP2, UPT, UPT, UPT, UPT, 0x40, 0x4 ;  /* 0x000000000004789c */ /* 0x000fe40003f4e870 */
[----:B------:R-:W-:Y:S02]  /*3500*/  USHF.L.U32 UR5, UR4, 0x6, URZ ;  /* 0x0000000604057899 */ /* 0x000fe400080006ff */
[----:B------:R-:W-:Y:S02]  /*3510*/  ULOP3.LUT UR14, UR4, 0xffe, URZ, 0xc0, !UPT ;  /* 0x00000ffe040e7892 */ /* 0x000fe4000f8ec0ff */
[----:B------:R-:W-:Y:S02]  /*3520*/  ULOP3.LUT UR4, UR5, 0xffffff80, URZ, 0xc0, !UPT ;  /* 0xffffff8005047892 */ /* 0x000fe4000f8ec0ff */
[----:B------:R-:W-:-:S02]  /*3530*/  UIADD3 UR14, UPT, UPT, -UR14, UR18, URZ ;  /* 0x000000120e0e7290 */ /* 0x000fc4000fffe1ff */
[----:B------:R-:W-:Y:S01]  /*3540*/  UIADD3 UR4, UPT, UPT, UR24, UR4, URZ ;  /* 0x0000000418047290 */ /* 0x000fe2000fffe0ff */
[----:B------:R-:W-:Y:S01]  /*3550*/  UMOV UR12, UR23 ;  /* 0x00000017000c7c82 */ /* 0x000fe20008000000 */
[----:B------:R-:W-:Y:S02]  /*3560*/  UMOV UR11, UR22 ;  /* 0x00000016000b7c82 */ /* 0x000fe40008000000 */
[----:B------:R-:W-:Y:S01]  /*3570*/  ULEA UR14, UR14, UR4, 0x14 ;  /* 0x000000040e0e7291 */ /* 0x000fe2000f8ea0ff */
[----:B------:R-:W-:-:S11]  /*3580*/  UMOV UR5, UR10 ;  /* 0x0000000a00057c82 */ /* 0x000fd60008000000 */
.L_x_66:
[----:B------:R-:W-:Y:S02]  /*3590*/  UIADD3 UR12, UPT, UPT, UR12, 0x1, URZ ;  /* 0x000000010c0c7890 */ /* 0x000fe4000fffe0ff */
[----:B--2---:R-:W-:Y:S02]  /*35a0*/  ULEA UR6, UR5, UR13, 0x3 ;  /* 0x0000000d05067291 */ /* 0x004fe4000f8e18ff */
[----:B------:R-:W-:Y:S01]  /*35b0*/  UISETP.NE.AND UP3, UPT, UR12, URZ, UPT ;  /* 0x000000ff0c00728c */ /* 0x000fe2000bf65270 */
[----:B---3--:R-:W-:Y:S10]  /*35c0*/  @P2 BRA `(.L_x_64) ;  /* 0x00000000000c2947 */ /* 0x008ff40003800000 */
[----:B-1----:R-:W-:Y:S04]  /*35d0*/  SHF.L.U32 R3, R8, 0x1f, RZ ;  /* 0x0000001f08037819 */ /* 0x002fe800000006ff */
[----:B------:R-:W1:Y:S02]  /*35e0*/  SYNCS.PHASECHK.TRANS64.TRYWAIT P0, [UR6], R3 ;  /* 0x00000003ff0075a7 */ /* 0x000e640008001106 */
[----:B-1----:R-:W-:Y:S05]  /*35f0*/  @!P0 BRA `(.L_x_65) ;  /* 0x0000004400c08947 */ /* 0x002fea0003800000 */
.L_x_64:
[----:B------:R-:W-:Y:S01]  /*3600*/  UISETP.NE.AND UP0, UPT, UR11, 0x1, UPT ;  /* 0x000000010b00788c */ /* 0x000fe2000bf05270 */
[----:B------:R-:W-:Y:S01]  /*3610*/  PLOP3.LUT P2, PT, PT, PT, PT, 0x80, 0x8 ;  /* 0x000000000008781c */ /* 0x000fe20003f4f070 */
[----:B------:R-:W-:Y:S02]  /*3620*/  UIADD3 UR4, UPT, UPT, UR5, 0x1, URZ ;  /* 0x0000000105047890 */ /* 0x000fe4000fffe0ff */
[----:B------:R-:W-:Y:S02]  /*3630*/  ULEA UR8, UR5, UR17, 0x8 ;  /* 0x0000001105087291 */ /* 0x000fe4000f8e40ff */
[----:B------:R-:W-:Y:S01]  /*3640*/  UISETP.NE.AND UP1, UPT, UR4, 0x5, UPT ;  /* 0x000000050400788c */ /* 0x000fe2000bf25270 */
[----:B------:R-:W-:Y:S01]  /*3650*/  PLOP3.LUT P0, PT, PT, PT, UP0, 0x80, 0x8 ;  /* 0x000000000008781c */ /* 0x000fe20003f0f008 */
[----:B------:R-:W-:Y:S02]  /*3660*/  UIADD3 UR11, UPT, UPT, UR11, -0x1, URZ ;  /* 0xffffffff0b0b7890 */ /* 0x000fe4000fffe0ff */
[----:B------:R-:W-:Y:S02]  /*3670*/  USEL UR7, URZ, 0x1, UP1 ;  /* 0x00000001ff077887 */ /* 0x000fe40008800000 */
[----:B------:R-:W-:Y:S01]  /*3680*/  USEL UR10, UR4, URZ, UP1 ;  /* 0x000000ff040a7287 */ /* 0x000fe20008800000 */
[----:B------:R-:W-:Y:S03]  /*3690*/  UMOV UR9, 0xc0004010 ;  /* 0xc000401000097882 */ /* 0x000fe60000000000 */
[----:B------:R-:W-:Y:S01]  /*36a0*/  @UP0 ULEA UR4, UR10, UR13, 0x3 ;  /* 0x0000000d0a040291 */ /* 0x000fe2000f8e18ff */
[----:B------:R-:W-:Y:S01]  /*36b0*/  LOP3.LUT R8, R8, UR7, RZ, 0x3c, !PT ;  /* 0x0000000708087c12 */ /* 0x000fe2000f8e3cff */
[----:B------:R-:W-:Y:S03]  /*36c0*/  UMOV UR7, 0xc0004010 ;  /* 0xc000401000077882 */ /* 0x000fe60000000000 */
[----:B-1----:R-:W-:Y:S04]  /*36d0*/  @P0 SHF.L.U32 R0, R8, 0x1f, RZ ;  /* 0x0000001f08000819 */ /* 0x002fe800000006ff */
[----:B------:R2:W3:Y:S01]  /*36e0*/  @P0 SYNCS.PHASECHK.TRANS64.TRYWAIT P2, [UR4], R0 ;  /* 0x00000000ff0005a7 */ /* 0x0004e20008041104 */
[----:B------:R-:W-:Y:S02]  /*36f0*/  UIADD3 UR4, UPT, UPT, UR6, 0x28, URZ ;  /* 0x0000002806047890 */ /* 0x000fe4000fffe0ff */
[----:B------:R-:W-:Y:S03]  /*3700*/  ULEA UR6, UR5, UR16, 0x7 ;  /* 0x0000001005067291 */ /* 0x000fe6000f8e38ff */
[----:B------:R-:W-:Y:S06]  /*3710*/  UMOV UR5, UR10 ;  /* 0x0000000a00057c82 */ /* 0x000fec0008000000 */
[----:B------:R2:W-:Y:S01]  /*3720*/  UTCQMMA gdesc[UR6], gdesc[UR8], tmem[UR14], tmem[UR20], idesc[UR21], UP2 ;  /* 0x00ff1408060075ea */ /* 0x0005e2000900030e */
[----:B------:R-:W-:Y:S01]  /*3730*/  UPLOP3.LUT UP2, UPT, UPT, UPT, UPT, 0x80, 0x8 ;  /* 0x000000000008789c */ /* 0x000fe20003f4f070 */
[----:B------:R2:W-:Y:S01]  /*3740*/  UTCBAR.MULTICAST [UR4], URZ, UR15 ;  /* 0x000000ff040073e9 */ /* 0x0005e2000800080f */
[----:B------:R-:W-:Y:S09]  /*3750*/  BRA.U UP3, `(.L_x_66) ;  /* 0xfffffffd038c7547 */ /* 0x000ff2000b83ffff */
.L_x_63:
[----:B--2---:R-:W-:Y:S01]  /*3760*/  UIADD3 UR4, UPT, UPT, UR18, 0x1, URZ ;  /* 0x0000000112047890 */ /* 0x004fe2000fffe0ff */
[C---:B------:R-:W-:Y:S01]  /*3770*/  ISETP.NE.AND P0, PT, R10.reuse, 0x2, PT ;  /* 0x000000020a00780c */ /* 0x040fe20003f05270 */
[----:B------:R-:W-:Y:S02]  /*3780*/  UIADD3 UR5, UPT, UPT, UR19, 0xa0, URZ ;  /* 0x000000a013057890 */ /* 0x000fe4000fffe0ff */
[----:B------:R-:W-:Y:S01]  /*3790*/  UISETP.NE.AND UP0, UPT, UR4, 0x4, UPT ;  /* 0x000000040400788c */ /* 0x000fe2000bf05270 */
[----:B-1----:R-:W-:Y:S02]  /*37a0*/  SEL R0, RZ, 0x1, P0 ;  /* 0x00000001ff007807 */ /* 0x002fe40000000000 */
[----:B------:R-:W-:Y:S01]  /*37b0*/  SEL R10, R10, RZ, P0 ;  /* 0x000000ff0a0a7207 */ /* 0x000fe20000000000 */
[----:B------:R-:W-:Y:S01]  /*37c0*/  USEL UR6, URZ, 0x1, UP0 ;  /* 0x00000001ff067887 */ /* 0x000fe20008000000 */
[----:B------:R-:W-:Y:S01]  /*37d0*/  LOP3.LUT R9, R9, R0, RZ, 0x3c, !PT ;  /* 0x0000000009097212 */ /* 0x000fe200078e3cff */
[----:B------:R-:W-:Y:S01]  /*37e0*/  USEL UR18, UR4, URZ, UP0 ;  /* 0x000000ff04127287 */ /* 0x000fe20008000000 */
[----:B------:R1:W-:Y:S03]  /*37f0*/  UTCBAR [UR5], URZ ;  /* 0x000000ff050073e9 */ /* 0x0003e600080000ff */
[----:B------:R-:W-:Y:S01]  /*3800*/  LOP3.LUT R11, R11, UR6, RZ, 0x3c, !PT ;  /* 0x000000060b0b7c12 */ /* 0x000fe2000f8e3cff */
[----:B------:R-:W-:Y:S07]  /*3810*/  @P1 BRA `(.L_x_67) ;  /* 0xfffffff800c41947 */ /* 0x000fee000383ffff */
[----:B------:R-:W2:Y:S01]  /*3820*/  S2UR UR8, SR_CgaCtaId ;  /* 0x00000000000879c3 */ /* 0x000ea20000008800 */
[----:B------:R-:W-:Y:S01]  /*3830*/  ELECT P0, URZ, PT ;  /* 0x0000000000ff782f */ /* 0x000fe20003800000 */
[----:B------:R-:W-:Y:S01]  /*3840*/  IMAD.MOV.U32 R0, RZ, RZ, 0x1 ;  /* 0x00000001ff007424 */ /* 0x000fe200078e00ff */
[----:B------:R-:W-:Y:S01]  /*3850*/  UIADD3 UR13, UPT, UPT, UR13, 0xc0, URZ ;  /* 0x000000c00d0d7890 */ /* 0x000fe2000fffe0ff */
[----:B------:R-:W-:Y:S01]  /*3860*/  SHF.L.U32 R3, R11, 0x1f, RZ ;  /* 0x0000001f0b037819 */ /* 0x000fe200000006ff */
[----:B------:R-:W-:-:S03]  /*3870*/  UMOV UR4, 0x40 ;  /* 0x0000004000047882 */ /* 0x000fc60000000000 */
[----:B------:R-:W-:Y:S01]  /*3880*/  UVIRTCOUNT.DEALLOC.SMPOOL 0x80 ;  /* 0x000000800000784c */ /* 0x000fe20000000000 */
[----:B--2---:R-:W-:Y:S02]  /*3890*/  ULEA UR8, UR8, UR4, 0x18 ;  /* 0x0000000408087291 */ /* 0x004fe4000f8ec0ff */
[----:B------:R-:W-:-:S07]  /*38a0*/  ULEA UR4, UR18, UR13, 0x3 ;  /* 0x0000000d12047291 */ /* 0x000fce000f8e18ff */
[----:B------:R2:W-:Y:S02]  /*38b0*/  @P0 STS.U8 [UR8+0x1c], R0 ;  /* 0x00001c00ff000988 */ /* 0x0005e40008000008 */
[----:B------:R-:W4:Y:S02]  /*38c0*/  SYNCS.PHASECHK.TRANS64.TRYWAIT P0, [UR4], R3 ;  /* 0x00000003ff0075a7 */ /* 0x000f240008001104 */
[----:B--2-4-:R-:W-:Y:S05]  /*38d0*/  @!P0 BRA `(.L_x_68) ;  /* 0x0000004400208947 */ /* 0x014fea0003800000 */
.L_x_135:
[----:B------:R-:W-:-:S04]  /*38e0*/  UIADD3 UR4, UPT, UPT, UR18, 0x1, URZ ;  /* 0x0000000112047890 */ /* 0x000fc8000fffe0ff */
[----:B------:R-:W-:-:S04]  /*38f0*/  UISETP.NE.AND UP0, UPT, UR4, 0x4, UPT ;  /* 0x000000040400788c */ /* 0x000fc8000bf05270 */
[----:B------:R-:W-:Y:S02]  /*3900*/  USEL UR6, URZ, 0x1, UP0 ;  /* 0x00000001ff067887 */ /* 0x000fe40008000000 */
[----:B------:R-:W-:-:S04]  /*3910*/  USEL UR4, UR4, URZ, UP0 ;  /* 0x000000ff04047287 */ /* 0x000fc80008000000 */
[----:B-1----:R-:W-:Y:S01]  /*3920*/  ULEA UR5, UR4, UR13, 0x3 ;  /* 0x0000000d04057291 */ /* 0x002fe2000f8e18ff */
[----:B------:R-:W-:-:S04]  /*3930*/  LOP3.LUT R2, R11, UR6, RZ, 0x3c, !PT ;  /* 0x000000060b027c12 */ /* 0x000fc8000f8e3cff */
[----:B--2---:R-:W-:-:S04]  /*3940*/  SHF.L.U32 R3, R2, 0x1f, RZ ;  /* 0x0000001f02037819 */ /* 0x004fc800000006ff */
[----:B------:R-:W1:Y:S02]  /*3950*/  SYNCS.PHASECHK.TRANS64.TRYWAIT P0, [UR5], R3 ;  /* 0x00000003ff0075a7 */ /* 0x000e640008001105 */
[----:B-1----:R-:W-:Y:S05]  /*3960*/  @!P0 BRA `(.L_x_69) ;  /* 0x0000004400148947 */ /* 0x002fea0003800000 */
.L_x_137:
        /* <DEDUP_REMOVED lines=9> */
.L_x_139:
[----:B------:R-:W-:-:S04]  /*3a00*/  UIADD3 UR4, UPT, UPT, UR4, 0x1, URZ ;  /* 0x0000000104047890 */ /* 0x000fc8000fffe0ff */
[----:B------:R-:W-:-:S04]  /*3a10*/  UISETP.NE.AND UP0, UPT, UR4, 0x4, UPT ;  /* 0x000000040400788c */ /* 0x000fc8000bf05270 */
[----:B------:R-:W-:Y:S02]  /*3a20*/  USEL UR5, URZ, 0x1, UP0 ;  /* 0x00000001ff057887 */ /* 0x000fe40008000000 */
[----:B------:R-:W-:-:S04]  /*3a30*/  USEL UR4, UR4, URZ, UP0 ;  /* 0x000000ff04047287 */ /* 0x000fc80008000000 */
[----:B------:R-:W-:Y:S01]  /*3a40*/  ULEA UR4, UR4, UR13, 0x3 ;  /* 0x0000000d04047291 */ /* 0x000fe2000f8e18ff */
[----:B-1----:R-:W-:-:S04]  /*3a50*/  LOP3.LUT R3, R2, UR5, RZ, 0x3c, !PT ;  /* 0x0000000502037c12 */ /* 0x002fc8000f8e3cff */
[----:B------:R-:W-:-:S04]  /*3a60*/  SHF.L.U32 R3, R3, 0x1f, RZ ;  /* 0x0000001f03037819 */ /* 0x000fc800000006ff */
[----:B------:R-:W1:Y:S02]  /*3a70*/  SYNCS.PHASECHK.TRANS64.TRYWAIT P0, [UR4], R3 ;  /* 0x00000003ff0075a7 */ /* 0x000e640008001104 */
[----:B-1----:R-:W-:Y:S05]  /*3a80*/  @!P0 BRA `(.L_x_71) ;  /* 0x0000004000fc8947 */ /* 0x002fea0003800000 */
.L_x_141:
[----:B------:R-:W-:Y:S01]  /*3a90*/  NOP ;  /* 0x0000000000007918 */ /* 0x000fe20000000000 */
[----:B-1----:R-:W1:Y:S01]  /*3aa0*/  LDS R0, [UR8+0x14] ;  /* 0x00001408ff007984 */ /* 0x002e620008000800 */
[----:B------:R-:W-:Y:S01]  /*3ab0*/  ULOP3.LUT UR4, UR24, 0xffff, URZ, 0xc0, !UPT ;  /* 0x0000ffff18047892 */ /* 0x000fe2000f8ec0ff */
[----:B------:R-:W-:Y:S01]  /*3ac0*/  UMOV UR5, 0xffff ;  /* 0x0000ffff00057882 */ /* 0x000fe20000000000 */
[----:B------:R-:W-:Y:S02]  /*3ad0*/  UMOV UR6, 0x1 ;  /* 0x0000000100067882 */ /* 0x000fe40000000000 */
[----:B------:R-:W-:-:S04]  /*3ae0*/  USHF.R.U32.HI UR4, URZ, 0x5, UR4 ;  /* 0x00000005ff047899 */ /* 0x000fc80008011604 */
[----:B------:R-:W-:Y:S02]  /*3af0*/  USHF.L.U32 UR5, UR5, UR4, URZ ;  /* 0x0000000405057299 */ /* 0x000fe400080006ff */
[----:B------:R-:W-:-:S04]  /*3b00*/  USHF.L.U32 UR4, UR6, UR4, URZ ;  /* 0x0000000406047299 */ /* 0x000fc800080006ff */
[----:B-1----:R-:W-:-:S04]  /*3b10*/  LOP3.LUT R0, R0, UR5, RZ, 0xc0, !PT ;  /* 0x0000000500007c12 */ /* 0x002fc8000f8ec0ff */
[----:B------:R-:W-:-:S13]  /*3b20*/  ISETP.NE.AND P0, PT, R0, UR5, PT ;  /* 0x0000000500007c0c */ /* 0x000fda000bf05270 */
[----:B------:R-:W-:Y:S05]  /*3b30*/  @P0 BRA `(.L_x_72) ;  /* 0x0000000000580947 */ /* 0x000fea0003800000 */
[----:B------:R-:W1:Y:S02]  /*3b40*/  LDS R0, [UR8+0x18] ;  /* 0x00001808ff007984 */ /* 0x000e640008000800 */
[----:B-1----:R-:W-:-:S04]  /*3b50*/  LOP3.LUT R0, R0, UR4, RZ, 0xc0, !PT ;  /* 0x0000000400007c12 */ /* 0x002fc8000f8ec0ff */
[----:B------:R-:W-:-:S13]  /*3b60*/  ISETP.NE.AND P0, PT, R0, UR4, PT ;  /* 0x0000000400007c0c */ /* 0x000fda000bf05270 */
[----:B------:R-:W-:Y:S05]  /*3b70*/  @P0 BRA `(.L_x_73) ;  /* 0x00000000003c0947 */ /* 0x000fea0003800000 */
[----:B------:R-:W1:Y:S01]  /*3b80*/  S2R R2, SR_LANEID ;  /* 0x0000000000027919 */ /* 0x000e620000000000 */
[----:B------:R-:W-:Y:S01]  /*3b90*/  ULOP3.LUT UR5, URZ, UR5, URZ, 0x33, !UPT ;  /* 0x00000005ff057292 */ /* 0x000fe2000f8e33ff */
[----:B------:R-:W-:Y:S01]  /*3ba0*/  LOP3.LUT R4, RZ, UR4, RZ, 0x33, !PT ;  /* 0x00000004ff047c12 */ /* 0x000fe2000f8e33ff */
[----:B------:R-:W-:Y:S02]  /*3bb0*/  VOTEU.ANY UR4, UPT, PT ;  /* 0x0000000000047886 */ /* 0x000fe400038e0100 */
[----:B------:R-:W-:Y:S01]  /*3bc0*/  UFLO.U32 UR4, UR4 ;  /* 0x00000004000472bd */ /* 0x000fe200080e0000 */
[----:B------:R-:W2:Y:S01]  /*3bd0*/  REDUX UR6, R4 ;  /* 0x00000000040673c4 */ /* 0x000ea20000000000 */
[----:B------:R-:W-:-:S06]  /*3be0*/  IMAD.U32 R0, RZ, RZ, UR5 ;  /* 0x00000005ff007e24 */ /* 0x000fcc000f8e00ff */
[----:B------:R4:W-:Y:S01]  /*3bf0*/  UTCATOMSWS.AND URZ, UR5 ;  /* 0x0000000500ff79e3 */ /* 0x0009e20008000000 */
[----:B------:R-:W3:Y:S01]  /*3c00*/  REDUX UR7, R0 ;  /* 0x00000000000773c4 */ /* 0x000ee20000000000 */
[----:B-1----:R-:W-:Y:S01]  /*3c10*/  ISETP.EQ.U32.AND P0, PT, R2, UR4, PT ;  /* 0x0000000402007c0c */ /* 0x002fe2000bf02070 */
[----:B--2---:R-:W-:Y:S01]  /*3c20*/  IMAD.U32 R2, RZ, RZ, UR6 ;  /* 0x00000006ff027e24 */ /* 0x004fe2000f8e00ff */
[----:B---3--:R-:W-:-:S11]  /*3c30*/  MOV R3, UR7 ;  /* 0x0000000700037c02 */ /* 0x008fd60008000f00 */
[----:B------:R4:W-:Y:S04]  /*3c40*/  @P0 ATOMS.AND RZ, [UR8+0x14], R3 ;  /* 0x00001403ffff098c */ /* 0x0009e8000a800008 */
[----:B------:R4:W-:Y:S01]  /*3c50*/  @P0 ATOMS.AND RZ, [UR8+0x18], R2 ;  /* 0x00001802ffff098c */ /* 0x0009e2000a800008 */
[----:B------:R-:W-:Y:S05]  /*3c60*/  BRA `(.L_x_74) ;  /* 0x0000000000147947 */ /* 0x000fea0003800000 */
.L_x_73:
[----:B------:R-:W-:Y:S02]  /*3c70*/  MOV R2, 0x3c90 ;  /* 0x00003c9000027802 */ /* 0x000fe40000000f00 */
[----:B---3-5:R-:W-:Y:S05]  /*3c80*/  CALL.REL.NOINC `($__internal_0_$__cuda_sm10x_tcgen05_guardrail_trap_col_being_dealloced_not_returned_by_alloc) ;  /* 0x0000004400587944 */ /* 0x028fea0003c00000 */
[----:B------:R-:W-:Y:S05]  /*3c90*/  BRA `(.L_x_74) ;  /* 0x0000000000087947 */ /* 0x000fea0003800000 */
.L_x_72:
[----:B------:R-:W-:Y:S02]  /*3ca0*/  MOV R2, 0x3cc0 ;  /* 0x00003cc000027802 */ /* 0x000fe40000000f00 */
[----:B---3-5:R-:W-:Y:S05]  /*3cb0*/  CALL.REL.NOINC `($__internal_2_$__cuda_sm10x_tcgen05_guardrail_trap_unallocated_columns_being_dealloced) ;  /* 0x0000004400647944 */ /* 0x028fea0003c00000 */
.L_x_74:
[----:B------:R-:W-:Y:S01]  /*3cc0*/  NOP ;  /* 0x0000000000007918 */ /* 0x000fe20000000000 */
[----:B----4-:R-:W-:Y:S05]  /*3cd0*/  EXIT ;  /* 0x000000000000794d */ /* 0x010fea0003800000 */
.L_x_56:
[----:B------:R-:W-:-:S09]  /*3ce0*/  UISETP.NE.OR UP0, UPT, UR18, 0x3, !UP3 ;  /* 0x000000031200788c */ /* 0x000fd2000df05670 */
[----:B------:R-:W-:Y:S05]  /*3cf0*/  BRA.U UP0, `(.L_x_75) ;  /* 0x0000000d00ac7547 */ /* 0x000fea000b800000 */
[----:B------:R-:W2:Y:S01]  /*3d00*/  LDCU.64 UR4, c[0x0][0x888] ;  /* 0x00011100ff0477ac */ /* 0x000ea20008000a00 */
[----:B------:R-:W3:Y:S01]  /*3d10*/  S2UR UR10, SR_CgaCtaId ;  /* 0x00000000000a79c3 */ /* 0x000ee20000008800 */
[----:B------:R-:W-:Y:S02]  /*3d20*/  HFMA2 R9, -RZ, RZ, 0, 0 ;  /* 0x00000000ff097431 */ /* 0x000fe400000001ff */
[----:B------:R-:W-:Y:S01]  /*3d30*/  IMAD.MOV.U32 R11, RZ, RZ, 0x1 ;  /* 0x00000001ff0b7424 */ /* 0x000fe200078e00ff */
[----:B------:R-:W4:Y:S01]  /*3d40*/  LDCU UR31, c[0x0][0x370] ;  /* 0x00006e00ff1f77ac */ /* 0x000f220008000800 */
[----:B------:R-:W-:Y:S01]  /*3d50*/  IMAD.MOV.U32 R10, RZ, RZ, RZ ;  /* 0x000000ffff0a7224 */ /* 0x000fe200078e00ff */
[----:B------:R-:W-:Y:S01]  /*3d60*/  MOV R3, 0x1000 ;  /* 0x0000100000037802 */ /* 0x000fe20000000f00 */
[----:B------:R-:W4:Y:S01]  /*3d70*/  LDCU.128 UR32, c[0x0][0xb10] ;  /* 0x00016200ff2077ac */ /* 0x000f220008000c00 */
[----:B------:R-:W1:Y:S01]  /*3d80*/  LDC.64 R12, c[0x0][0x348] ;  /* 0x0000d200ff0c7b82 */ /* 0x000e620000000a00 */
[----:B------:R-:W3:Y:S01]  /*3d90*/  LDCU UR27, c[0x0][0x374] ;  /* 0x00006e80ff1b77ac */ /* 0x000ee20008000800 */
[----:B------:R-:W3:Y:S01]  /*3da0*/  LDCU.64 UR28, c[0x0][0x890] ;  /* 0x00011200ff1c77ac */ /* 0x000ee20008000a00 */
[----:B------:R-:W3:Y:S01]  /*3db0*/  LDCU UR15, c[0x0][0xb0c] ;  /* 0x00016180ff0f77ac */ /* 0x000ee20008000800 */
[----:B--2---:R-:W-:Y:S01]  /*3dc0*/  UISETP.NE.U32.AND UP0, UPT, UR4, URZ, UPT ;  /* 0x000000ff0400728c */ /* 0x004fe2000bf05070 */
[----:B------:R-:W2:Y:S01]  /*3dd0*/  LDCU UR43, c[0x0][0xb20] ;  /* 0x00016400ff2b77ac */ /* 0x000ea20008000800 */
[----:B------:R-:W2:Y:S01]  /*3de0*/  LDCU UR4, c[0x0][0xb30] ;  /* 0x00016600ff0477ac */ /* 0x000ea20008000800 */
[----:B------:R-:W-:Y:S01]  /*3df0*/  UMOV UR21, 0x400 ;  /* 0x0000040000157882 */ /* 0x000fe20000000000 */
[----:B----4-:R-:W-:-:S02]  /*3e00*/  UIMAD.WIDE.U32 UR6, UR31, UR32, URZ ;  /* 0x000000201f0672a5 */ /* 0x010fc4000f8e00ff */
[----:B---3--:R-:W-:Y:S02]  /*3e10*/  UIMAD.WIDE.U32 UR8, UR27, UR35, URZ ;  /* 0x000000231b0872a5 */ /* 0x008fe4000f8e00ff */
[----:B------:R-:W-:Y:S02]  /*3e20*/  ULEA UR21, UR10, UR21, 0x18 ;  /* 0x000000150a157291 */ /* 0x000fe4000f8ec0ff */
[----:B------:R-:W-:Y:S02]  /*3e30*/  USEL UR37, URZ, 0x1, UP6 ;  /* 0x00000001ff257887 */ /* 0x000fe4000b000000 */
[----:B------:R-:W-:Y:S02]  /*3e40*/  UISETP.NE.U32.AND UP6, UPT, UR28, URZ, UPT ;  /* 0x000000ff1c00728c */ /* 0x000fe4000bfc5070 */
[----:B------:R-:W-:Y:S02]  /*3e50*/  UIADD3 UR38, UPT, UPT, UR21, 0x58, URZ ;  /* 0x0000005815267890 */ /* 0x000fe4000fffe0ff */
[----:B------:R-:W-:-:S02]  /*3e60*/  UIADD3 UR17, UPT, UPT, UR21, 0x50, URZ ;  /* 0x0000005015117890 */ /* 0x000fc4000fffe0ff */
[----:B------:R-:W-:Y:S02]  /*3e70*/  UISETP.NE.AND.EX UP5, UPT, UR5, URZ, UPT, UP0 ;  /* 0x000000ff0500728c */ /* 0x000fe4000bfa5300 */
[----:B------:R-:W-:Y:S01]  /*3e80*/  UISETP.NE.AND UP0, UPT, UR42, 0x1, UPT ;  /* 0x000000012a00788c */ /* 0x000fe2000bf05270 */
[----:B------:R-:W-:Y:S01]  /*3e90*/  UMOV UR41, UR7 ;  /* 0x0000000700297c82 */ /* 0x000fe20008000000 */
[----:B------:R-:W-:Y:S01]  /*3ea0*/  UMOV UR40, UR9 ;  /* 0x0000000900287c82 */ /* 0x000fe20008000000 */
[----:B------:R-:W-:Y:S02]  /*3eb0*/  UISETP.NE.AND UP0, UPT, UR15, 0x1, UPT ;  /* 0x000000010f00788c */ /* 0x000fe4000bf05270 */
[----:B------:R-:W-:Y:S02]  /*3ec0*/  UPLOP3.LUT UP4, UPT, UPT, UPT, UPT, 0x40, 0x4 ;  /* 0x000000000004789c */ /* 0x000fe40003f8e870 */
[----:B------:R-:W-:Y:S01]  /*3ed0*/  UISETP.GE.AND UP2, UPT, UR42, 0x1, UPT ;  /* 0x000000012a00788c */ /* 0x000fe2000bf46270 */
[----:B------:R-:W3:Y:S01]  /*3ee0*/  LDCU.64 UR22, c[0x0][0xb28] ;  /* 0x00016500ff1677ac */ /* 0x000ee20008000a00 */
[----:B------:R-:W-:-:S02]  /*3ef0*/  UISETP.NE.AND.EX UP6, UPT, UR29, URZ, UPT, UP6 ;  /* 0x000000ff1d00728c */ /* 0x000fc4000bfc5360 */
[----:B------:R-:W-:Y:S02]  /*3f00*/  UPRMT UR38, UR10, 0x654, UR38 ;  /* 0x000006540a267896 */ /* 0x000fe40008000026 */
[----:B------:R-:W-:Y:S02]  /*3f10*/  UPRMT UR39, UR10, 0x654, UR17 ;  /* 0x000006540a277896 */ /* 0x000fe40008000011 */
[----:B------:R-:W-:Y:S02]  /*3f20*/  USHF.R.U32.HI UR41, URZ, UR33, UR41 ;  /* 0x00000021ff297299 */ /* 0x000fe40008011629 */
[----:B--2---:R-:W-:Y:S02]  /*3f30*/  USHF.R.U32.HI UR40, URZ, UR43, UR40 ;  /* 0x0000002bff287299 */ /* 0x004fe40008011628 */
[----:B------:R-:W-:Y:S02]  /*3f40*/  UISETP.NE.AND UP0, UPT, UR34, 0x1, UPT ;  /* 0x000000012200788c */ /* 0x000fe4000bf05270 */
[----:B-1----:R-:W-:-:S11]  /*3f50*/  UISETP.NE.AND UP3, UPT, UR4, 0x1, UPT ;  /* 0x000000010400788c */ /* 0x002fd6000bf65270 */
.L_x_84:
[C---:B------:R-:W-:Y:S02]  /*3f60*/  LEA R8, R10.reuse, UR21, 0x3 ;  /* 0x000000150a087c11 */ /* 0x040fe4000f8e18ff */
[----:B------:R-:W-:Y:S02]  /*3f70*/  SHF.L.U32 R5, R9, 0x1f, RZ ;  /* 0x0000001f09057819 */ /* 0x000fe400000006ff */
[----:B------:R-:W-:Y:S02]  /*3f80*/  LEA R6, R10, UR21, 0x4 ;  /* 0x000000150a067c11 */ /* 0x000fe4000f8e20ff */
[----:B-1----:R-:W1:Y:S02]  /*3f90*/  SYNCS.PHASECHK.TRANS64.TRYWAIT P0, [R8+URZ+0x80], R5 ;  /* 0x00008005080075a7 */ /* 0x002e6400080011ff */
[----:B-1----:R-:W-:Y:S05]  /*3fa0*/  @!P0 BRA `(.L_x_76) ;  /* 0x0000003c00cc8947 */ /* 0x002fea0003800000 */
.L_x_142:
[----:B-1----:R-:W1:Y:S01]  /*3fb0*/  LDS.128 R4, [R6+0x110] ;  /* 0x0001100006047984 */ /* 0x002e620000000c00 */
[----:B------:R-:W-:Y:S01]  /*3fc0*/  UISETP.GE.AND UP0, UPT, UR42, 0x1, UPT ;  /* 0x000000012a00788c */ /* 0x000fe2000bf06270 */
[----:B------:R-:W-:Y:S01]  /*3fd0*/  @!PT LDS RZ, [RZ] ;  /* 0x00000000fffff984 */ /* 0x000fe20000000800 */
[----:B------:R-:W-:Y:S01]  /*3fe0*/  @!PT LDS RZ, [RZ] ;  /* 0x00000000fffff984 */ /* 0x000fe20000000800 */
[----:B------:R-:W-:Y:S01]  /*3ff0*/  @!PT LDS RZ, [RZ] ;  /* 0x00000000fffff984 */ /* 0x000fe20000000800 */
[----:B------:R-:W-:Y:S01]  /*4000*/  @!PT LDS RZ, [RZ] ;  /* 0x00000000fffff984 */ /* 0x000fe20000000800 */
[----:B------:R2:W-:Y:S06]  /*4010*/  MEMBAR.ALL.CTA ;  /* 0x0000000000007992 */ /* 0x0005ec0000008000 */
[----:B--2---:R-:W2:Y:S01]  /*4020*/  FENCE.VIEW.ASYNC.S ;  /* 0x00000000000073c6 */ /* 0x004ea20000000000 */
[----:B-1----:R-:W-:Y:S11]  /*4030*/  LOP3.LUT P0, RZ, R6, 0x1, RZ, 0xc0, !PT ;  /* 0x0000000106ff7812 */ /* 0x002ff6000780c0ff */
[----:B------:R-:W-:Y:S02]  /*4040*/  @!UPT UIADD3 URZ, UPT, UPT, URZ, URZ, URZ ;  /* 0x000000fffffff290 */ /* 0x000fe4000fffe0ff */
[----:B--2---:R-:W-:Y:S01]  /*4050*/  VOTEU.ANY UP2, P0 ;  /* 0x0000000000ff7886 */ /* 0x004fe20000040100 */
[----:B------:R-:W-:Y:S11]  /*4060*/  PLOP3.LUT P0, PT, PT, PT, UP2, 0x80, 0x8 ;  /* 0x000000000008781c */ /* 0x000ff60003f0f028 */
[----:B------:R-:W-:Y:S02]  /*4070*/  @!UPT UIADD3 URZ, UPT, UPT, URZ, URZ, URZ ;  /* 0x000000fffffff290 */ /* 0x000fe4000fffe0ff */
[----:B------:R-:W-:Y:S02]  /*4080*/  @P0 SHF.R.U32.HI R0, RZ, 0x10, R5 ;  /* 0x00000010ff000819 */ /* 0x000fe40000011605 */
[----:B------:R-:W-:Y:S02]  /*4090*/  @P0 MOV R2, R4 ;  /* 0x0000000400020202 */ /* 0x000fe40000000f00 */
[----:B------:R-:W-:Y:S01]  /*40a0*/  @P0 R2UR UR4, R0 ;  /* 0x00000000000402ca */ /* 0x000fe200000e0000 */
[----:B------:R-:W-:Y:S01]  /*40b0*/  VIADD R0, R8, 0x90 ;  /* 0x0000009008007836 */ /* 0x000fe20000000000 */
[----:B------:R-:W-:Y:S02]  /*40c0*/  @P0 LOP3.LUT R4, R5, 0xffff, RZ, 0xc0, !PT ;  /* 0x0000ffff05040812 */ /* 0x000fe400078ec0ff */
[----:B------:R-:W-:Y:S02]  /*40d0*/  @P0 R2UR UR6, R2 ;  /* 0x00000000020602ca */ /* 0x000fe400000e0000 */
[----:B------:R-:W-:Y:S02]  /*40e0*/  PRMT R0, RZ, 0x654, R0 ;  /* 0x00000654ff007816 */ /* 0x000fe40000000000 */
[----:B------:R-:W-:Y:S02]  /*40f0*/  @P0 R2UR UR5, R4 ;  /* 0x00000000040502ca */ /* 0x000fe400000e0000 */
[----:B------:R1:W-:Y:S03]  /*4100*/  SYNCS.ARRIVE.TRANS64.RED.A1T0 RZ, [R0+URZ], RZ ;  /* 0x000000ff00ff79a7 */ /* 0x0003e600081004ff */
[----:B------:R-:W-:Y:S04]  /*4110*/  @UP2 UMOV UR26, UR4 ;  /* 0x00000004001a2c82 */ /* 0x000fe80008000000 */
[----:B------:R-:W-:Y:S04]  /*4120*/  @UP2 UMOV UR14, UR6 ;  /* 0x00000006000e2c82 */ /* 0x000fe80008000000 */
[----:B------:R-:W-:Y:S01]  /*4130*/  @UP2 UMOV UR13, UR5 ;  /* 0x00000005000d2c82 */ /* 0x000fe20008000000 */
[----:B------:R-:W-:Y:S05]  /*4140*/  BRA.U !UP0, `(.L_x_77) ;  /* 0x0000000108c07547 */ /* 0x000fea000b800000 */
[----:B------:R-:W-:Y:S02]  /*4150*/  UIMAD.WIDE.U32 UR8, UR13, UR35, URZ ;  /* 0x000000230d0872a5 */ /* 0x000fe4000f8e00ff */
[----:B------:R-:W-:Y:S02]  /*4160*/  UP2UR UR12, UPR, URZ, 0x4 ;  /* 0x00000004ff0c7883 */ /* 0x000fe40008000000 */
[----:B------:R-:W-:Y:S02]  /*4170*/  UISETP.NE.AND UP2, UPT, UR34, 0x1, UPT ;  /* 0x000000012200788c */ /* 0x000fe4000bf45270 */
[----:B------:R-:W-:Y:S02]  /*4180*/  UIMAD.WIDE.U32 UR10, UR14, UR32, URZ ;  /* 0x000000200e0a72a5 */ /* 0x000fe4000f8e00ff */
[----:B------:R-:W-:Y:S02]  /*4190*/  USEL UR4, UR27, UR40, !UP2 ;  /* 0x000000281b047287 */ /* 0x000fe4000d000000 */
[----:B------:R-:W-:Y:S02]  /*41a0*/  UISETP.NE.AND UP0, UPT, UR15, 0x1, UPT ;  /* 0x000000010f00788c */ /* 0x000fe4000bf05270 */
[----:B------:R-:W-:Y:S02]  /*41b0*/  UP2UR UR16, UPR, URZ, 0x2 ;  /* 0x00000002ff107883 */ /* 0x000fe40008000000 */
[----:B------:R-:W-:Y:S02]  /*41c0*/  UISETP.NE.AND UP1, UPT, UR42, 0x1, UPT ;  /* 0x000000012a00788c */ /* 0x000fe4000bf25270 */
[----:B---3--:R-:W-:Y:S02]  /*41d0*/  UIMAD.WIDE.U32 UR18, UR4, UR22, URZ ;  /* 0x00000016041272a5 */ /* 0x008fe4000f8e00ff */
[----:B------:R-:W-:Y:S01]  /*41e0*/  USEL UR7, UR31, UR41, !UP0 ;  /* 0x000000291f077287 */ /* 0x000fe2000c000000 */
[----:B------:R-:W-:Y:S02]  /*41f0*/  UMOV UR5, UR9 ;  /* 0x0000000900057c82 */ /* 0x000fe40008000000 */
[----:B------:R-:W-:Y:S02]  /*4200*/  USHF.R.U32.HI UR6, URZ, UR43, UR5 ;  /* 0x0000002bff067299 */ /* 0x000fe40008011605 */
[----:B------:R-:W-:Y:S02]  /*4210*/  UIMAD.WIDE.U32 UR24, UR7, UR22, URZ ;  /* 0x00000016071872a5 */ /* 0x000fe4000f8e00ff */
[----:B------:R-:W-:Y:S02]  /*4220*/  USEL UR6, UR13, UR6, !UP2 ;  /* 0x000000060d067287 */ /* 0x000fe4000d000000 */
[----:B------:R-:W-:Y:S01]  /*4230*/  UISETP.NE.AND UP2, UPT, UR12, URZ, UPT ;  /* 0x000000ff0c00728c */ /* 0x000fe2000bf45270 */
[----:B------:R-:W-:Y:S01]  /*4240*/  UMOV UR5, UR11 ;  /* 0x0000000b00057c82 */ /* 0x000fe20008000000 */
[----:B------:R-:W-:Y:S02]  /*4250*/  UIMAD.WIDE.U32 UR10, UR6, UR22, URZ ;  /* 0x00000016060a72a5 */ /* 0x000fe4000f8e00ff */
[----:B------:R-:W-:Y:S03]  /*4260*/  USHF.R.U32.HI UR8, URZ, UR33, UR5 ;  /* 0x00000021ff087299 */ /* 0x000fe60008011605 */
[----:B------:R-:W-:Y:S02]  /*4270*/  UMOV UR5, UR19 ;  /* 0x0000001300057c82 */ /* 0x000fe40008000000 */
[----:B------:R-:W-:Y:S03]  /*4280*/  @UP1 USHF.R.U32.HI UR4, URZ, UR23, UR5 ;  /* 0x00000017ff041299 */ /* 0x000fe60008011605 */
[----:B------:R-:W-:Y:S01]  /*4290*/  UMOV UR5, UR25 ;  /* 0x0000001900057c82 */ /* 0x000fe20008000000 */
[----:B------:R-:W-:Y:S02]  /*42a0*/  UIMAD UR4, UR42, UR4, URZ ;  /* 0x000000042a0472a4 */ /* 0x000fe4000f8e02ff */
[----:B------:R-:W-:Y:S02]  /*42b0*/  @UP1 USHF.R.U32.HI UR7, URZ, UR23, UR5 ;  /* 0x00000017ff071299 */ /* 0x000fe40008011605 */
[----:B------:R-:W-:Y:S02]  /*42c0*/  USEL UR5, UR14, UR8, !UP0 ;  /* 0x000000080e057287 */ /* 0x000fe4000c000000 */
[----:B------:R-:W-:Y:S02]  /*42d0*/  UIMAD UR8, UR42, UR7, URZ ;  /* 0x000000072a0872a4 */ /* 0x000fe4000f8e02ff */
[----:B------:R-:W-:Y:S03]  /*42e0*/  UISETP.GE.AND UP0, UPT, UR6, UR4, UPT ;  /* 0x000000040600728c */ /* 0x000fe6000bf06270 */
[----:B------:R-:W-:Y:S01]  /*42f0*/  UMOV UR4, UR11 ;  /* 0x0000000b00047c82 */ /* 0x000fe20008000000 */
[----:B------:R-:W-:Y:S02]  /*4300*/  UISETP.GE.OR UP0, UPT, UR5, UR8, UP0 ;  /* 0x000000080500728c */ /* 0x000fe40008706670 */
[----:B------:R-:W-:Y:S02]  /*4310*/  USHF.R.U32.HI UR4, URZ, UR23, UR4 ;  /* 0x00000017ff047299 */ /* 0x000fe40008011604 */
[----:B------:R-:W-:Y:S02]  /*4320*/  UIMAD.WIDE.U32 UR8, UR5, UR22, URZ ;  /* 0x00000016050872a5 */ /* 0x000fe4000f8e00ff */
[----:B------:R-:W-:Y:S04]  /*4330*/  USEL UR10, UR6, UR4, !UP1 ;  /* 0x00000004060a7287 */ /* 0x000fe8000c800000 */
[----:B------:R-:W-:Y:S01]  /*4340*/  UIADD3 UR11, UPT, UPT, -UR10, URZ, URZ ;  /* 0x000000ff0a0b7290 */ /* 0x000fe2000fffe1ff */
[----:B------:R-:W-:Y:S02]  /*4350*/  @!UP0 UMOV UR4, UR9 ;  /* 0x0000000900048c82 */ /* 0x000fe40008000000 */
[----:B------:R-:W-:Y:S02]  /*4360*/  @!UP0 USHF.R.U32.HI UR4, URZ, UR23, UR4 ;  /* 0x00000017ff048299 */ /* 0x000fe40008011604 */
[----:B------:R-:W-:Y:S02]  /*4370*/  UIMAD UR8, UR42, UR11, UR6 ;  /* 0x0000000b2a0872a4 */ /* 0x000fe4000f8e0206 */
[----:B------:R-:W-:Y:S02]  /*4380*/  @!UP0 USEL UR4, UR5, UR4, !UP1 ;  /* 0x0000000405048287 */ /* 0x000fe4000c800000 */
[----:B------:R-:W-:Y:S02]  /*4390*/  UISETP.NE.AND UP1, UPT, UR16, URZ, UPT ;  /* 0x000000ff1000728c */ /* 0x000fe4000bf25270 */
[----:B------:R-:W-:Y:S02]  /*43a0*/  @!UP0 UIMAD UR8, UR7, UR8, UR4 ;  /* 0x00000008070882a4 */ /* 0x000fe4000f8e0204 */
[----:B------:R-:W-:Y:S02]  /*43b0*/  @!UP0 UIADD3 UR9, UPT, UPT, UR10, -UR4, URZ ;  /* 0x800000040a098290 */ /* 0x000fe4000fffe0ff */
[----:B------:R-:W-:Y:S02]  /*43c0*/  UIADD3 UR4, UPT, UPT, -UR5, URZ, URZ ;  /* 0x000000ff05047290 */ /* 0x000fe4000fffe1ff */
[----:B------:R-:W-:Y:S02]  /*43d0*/  UIADD3 UR7, UPT, UPT, -UR6, URZ, URZ ;  /* 0x000000ff06077290 */ /* 0x000fe4000fffe1ff */
[----:B------:R-:W-:Y:S02]  /*43e0*/  @!UP0 UIMAD UR6, UR9, UR42, UR5 ;  /* 0x0000002a090682a4 */ /* 0x000fe4000f8e0205 */
[----:B------:R-:W-:Y:S02]  /*43f0*/  UIMAD UR14, UR15, UR4, UR14 ;  /* 0x000000040f0e72a4 */ /* 0x000fe4000f8e020e */
[----:B------:R-:W-:Y:S01]  /*4400*/  UIMAD UR13, UR34, UR7, UR13 ;  /* 0x00000007220d72a4 */ /* 0x000fe2000f8e020d */
[----:B------:R-:W-:Y:S02]  /*4410*/  @!UP0 UMOV UR5, UR8 ;  /* 0x0000000800058c82 */ /* 0x000fe40008000000 */
[----:B------:R-:W-:Y:S02]  /*4420*/  UIMAD UR14, UR5, UR15, UR14 ;  /* 0x0000000f050e72a4 */ /* 0x000fe4000f8e020e */
[----:B------:R-:W-:Y:S11]  /*4430*/  UIMAD UR13, UR6, UR34, UR13 ;  /* 0x00000022060d72a4 */ /* 0x000ff6000f8e020d */
[----:B------:R-:W-:Y:S01]  /*4440*/  @!UPT UIADD3 URZ, UPT, UPT, URZ, URZ, URZ ;  /* 0x000000fffffff290 */ /* 0x000fe2000fffe0ff */
.L_x_77:
[----:B------:R-:W2:Y:S01]  /*4450*/  @!UP3 LDCU.128 UR8, c[0x0][0xb10] ;  /* 0x00016200ff08b7ac */ /* 0x000ea20008000c00 */
[----:B------:R-:W-:Y:S02]  /*4460*/  ISETP.NE.U32.AND P0, PT, RZ, UR28, PT ;  /* 0x0000001cff007c0c */ /* 0x000fe4000bf05070 */
[----:B------:R-:W-:Y:S02]  /*4470*/  SHF.L.U32 R4, R11, 0x1f, RZ ;  /* 0x0000001f0b047819 */ /* 0x000fe400000006ff */
[----:B------:R-:W-:Y:S01]  /*4480*/  ISETP.NE.AND.EX P0, PT, RZ, UR29, PT, P0 ;  /* 0x0000001dff007c0c */ /* 0x000fe2000bf05300 */
[----:B------:R-:W4:Y:S01]  /*4490*/  @!UP3 LDCU UR5, c[0x0][0xb0c] ;  /* 0x00016180ff05b7ac */ /* 0x000f220008000800 */
[----:B------:R-:W-:Y:S02]  /*44a0*/  USHF.L.U32 UR19, UR20, 0x6, URZ ;  /* 0x0000000614137899 */ /* 0x000fe400080006ff */
[----:B------:R-:W-:Y:S02]  /*44b0*/  USHF.L.U32 UR18, UR30, 0x7, URZ ;  /* 0x000000071e127899 */ /* 0x000fe400080006ff */
[----:B--2---:R-:W-:Y:S07]  /*44c0*/  UIMAD.WIDE.U32 UR6, UR14, UR8, URZ ;  /* 0x000000080e0672a5 */ /* 0x004fee000f8e00ff */
[----:B------:R-:W-:Y:S01]  /*44d0*/  @!UP3 UMOV UR4, UR7 ;  /* 0x000000070004bc82 */ /* 0x000fe20008000000 */
[----:B----4-:R-:W-:Y:S02]  /*44e0*/  @!UP3 UISETP.NE.AND UP0, UPT, UR5, 0x1, UPT ;  /* 0x000000010500b88c */ /* 0x010fe4000bf05270 */
[----:B------:R-:W-:Y:S02]  /*44f0*/  @!UP3 USHF.R.U32.HI UR4, URZ, UR9, UR4 ;  /* 0x00000009ff04b299 */ /* 0x000fe40008011604 */
[----:B------:R-:W-:Y:S02]  /*4500*/  UIMAD.WIDE.U32 UR6, UR13, UR11, URZ ;  /* 0x0000000b0d0672a5 */ /* 0x000fe4000f8e00ff */
[----:B------:R-:W-:Y:S02]  /*4510*/  @!UP3 USEL UR8, UR14, UR4, !UP0 ;  /* 0x000000040e08b287 */ /* 0x000fe4000c000000 */
[----:B------:R-:W-:Y:S03]  /*4520*/  @!UP3 UISETP.NE.AND UP0, UPT, UR10, 0x1, UPT ;  /* 0x000000010a00b88c */ /* 0x000fe6000bf05270 */
[----:B------:R-:W-:Y:S02]  /*4530*/  @!UP3 UMOV UR6, UR7 ;  /* 0x000000070006bc82 */ /* 0x000fe40008000000 */
[----:B------:R-:W2:Y:S02]  /*4540*/  @!UP3 LDCU UR4, c[0x0][0xb20] ;  /* 0x00016400ff04b7ac */ /* 0x000ea40008000800 */
[----:B--2---:R-:W-:Y:S04]  /*4550*/  @!UP3 USHF.R.U32.HI UR6, URZ, UR4, UR6 ;  /* 0x00000004ff06b299 */ /* 0x004fe80008011606 */
[----:B------:R-:W-:Y:S04]  /*4560*/  @!UP3 USEL UR6, UR13, UR6, !UP0 ;  /* 0x000000060d06b287 */ /* 0x000fe8000c000000 */
[----:B------:R-:W-:Y:S02]  /*4570*/  @!UP3 UIADD3 UR4, UPT, UPT, -UR8, UR6, URZ ;  /* 0x000000060804b290 */ /* 0x000fe4000fffe1ff */
[----:B------:R-:W-:Y:S02]  /*4580*/  @!UP3 UIADD3 UR6, UPT, UPT, UR8, -UR6, URZ ;  /* 0x800000060806b290 */ /* 0x000fe4000fffe0ff */
[----:B------:R-:W-:Y:S02]  /*4590*/  @!UP3 UIMAD UR14, UR4, UR5, UR14 ;  /* 0x00000005040eb2a4 */ /* 0x000fe4000f8e020e */
[----:B------:R-:W-:Y:S01]  /*45a0*/  @!UP3 UIMAD UR13, UR6, UR10, UR13 ;  /* 0x0000000a060db2a4 */ /* 0x000fe2000f8e020d */
[----:B------:R-:W-:Y:S11]  /*45b0*/  BRA.U UP4, `(.L_x_78) ;  /* 0x0000000104107547 */ /* 0x000ff6000b800000 */
[----:B-1----:R-:W-:Y:S04]  /*45c0*/  MOV R0, UR37 ;  /* 0x0000002500007c02 */ /* 0x002fe80008000f00 */
[----:B------:R-:W-:Y:S04]  /*45d0*/  SHF.L.U32 R5, R0, 0x1f, RZ ;  /* 0x0000001f00057819 */ /* 0x000fe800000006ff */
[----:B------:R-:W1:Y:S02]  /*45e0*/  SYNCS.PHASECHK.TRANS64.TRYWAIT P1, [UR21+0x78], R5 ;  /* 0x00007805ff0075a7 */ /* 0x000e640008021115 */
[----:B-1----:R-:W-:Y:S05]  /*45f0*/  @!P1 BRA `(.L_x_79) ;  /* 0x00000038004c9947 */ /* 0x002fea0003800000 */
.L_x_78:
[----:B------:R-:W-:Y:S05]  /*4600*/  BRA.U !UP6, `(.L_x_80) ;  /* 0x000000010e387547 */ /* 0x000fea000b800000 */
[----:B------:R-:W-:Y:S01]  /*4610*/  UPLOP3.LUT UP1, UPT, UPT, UPT, UP5, 0x80, 0x8 ;  /* 0x000000000008789c */ /* 0x000fe20003f2f050 */
[----:B-1----:R-:W-:Y:S01]  /*4620*/  HFMA2 R0, -RZ, RZ, 0, 5.9604644775390625e-08 ;  /* 0x00000001ff007431 */ /* 0x002fe200000001ff */
[----:B------:R-:W1:Y:S01]  /*4630*/  LDCU.64 UR8, c[0x0][0x358] ;  /* 0x00006b00ff0877ac */ /* 0x000e620008000a00 */
[----:B------:R-:W-:Y:S03]  /*4640*/  IMAD.MOV.U32 R84, RZ, RZ, 0x1 ;  /* 0x00000001ff547424 */ /* 0x000fe600078e00ff */
[----:B------:R-:W-:Y:S05]  /*4650*/  PLOP3.LUT P1, PT, PT, PT, UP1, 0x80, 0x8 ;  /* 0x000000000008781c */ /* 0x000fea0003f2f018 */
[----:B------:R-:W2:Y:S01]  /*4660*/  @UP1 LDCU.64 UR4, c[0x0][0x888] ;  /* 0x00011100ff0417ac */ /* 0x000ea20008000a00 */
[----:B------:R-:W-:Y:S07]  /*4670*/  @UP1 UIMAD UR6, UR36, UR28, URZ ;  /* 0x0000001c240612a4 */ /* 0x000fee000f8e02ff */
[----:B------:R-:W-:Y:S01]  /*4680*/  @!P1 PRMT R84, R0, 0x7610, R84 ;  /* 0x0000761000549816 */ /* 0x000fe20000000054 */
[----:B--2---:R-:W-:Y:S06]  /*4690*/  @UP1 UIMAD.WIDE UR4, UR6, 0x4, UR4 ;  /* 0x00000004060418a5 */ /* 0x004fec000f8e0204 */
[----:B------:R-:W-:Y:S01]  /*46a0*/  IMAD.U32 R6, RZ, RZ, UR4 ;  /* 0x00000004ff067e24 */ /* 0x000fe2000f8e00ff */
[----:B------:R-:W-:Y:S04]  /*46b0*/  MOV R7, UR5 ;  /* 0x0000000500077c02 */ /* 0x000fe80008000f00 */
[----:B------:R-:W2:Y:S01]  /*46c0*/  @!UP1 LDCU UR4, c[0x0][0x880] ;  /* 0x00011000ff0497ac */ /* 0x000ea20008000800 */
[----:B-1---5:R4:W5:Y:S02]  /*46d0*/  @P1 LDG.E R41, desc[UR8][R6.64] ;  /* 0x0000000806291981 */ /* 0x022964000c1e1900 */
[----:B--2-4-:R-:W-:Y:S07]  /*46e0*/  @!P1 IMAD.U32 R41, RZ, RZ, UR4 ;  /* 0x00000004ff299e24 */ /* 0x014fee000f8e00ff */
.L_x_80:
[----:B-----5:R-:W-:Y:S01]  /*46f0*/  @!P0 FSETP.EQ.AND P2, PT, R41, RZ, PT ;  /* 0x000000ff2900820b */ /* 0x020fe20003f42000 */
[----:B------:R-:W-:Y:S01]  /*4700*/  @!UPT UIADD3 URZ, UPT, UPT, URZ, URZ, URZ ;  /* 0x000000fffffff290 */ /* 0x000fe2000fffe0ff */
[----:B------:R-:W-:Y:S11]  /*4710*/  @!P0 BRA `(.L_x_81) ;  /* 0x0000000000148947 */ /* 0x000ff60003800000 */
[----:B------:R-:W-:Y:S02]  /*4720*/  LOP3.LUT P0, RZ, R84, 0xff, RZ, 0xc0, !PT ;  /* 0x000000ff54ff7812 */ /* 0x000fe4000780c0ff */
[----:B------:R-:W-:Y:S04]  /*4730*/  PLOP3.LUT P2, PT, PT, PT, UP1, 0x80, 0x8 ;  /* 0x000000000008781c */ /* 0x000fe80003f4f018 */
[----:B------:R-:W-:Y:S07]  /*4740*/  PLOP3.LUT P2, PT, P2, PT, PT, 0x8, 0x80 ;  /* 0x000000000080781c */ /* 0x000fee000174e170 */
[----:B------:R-:W-:Y:S11]  /*4750*/  @P0 FSETP.EQ.AND P2, PT, R41, RZ, PT ;  /* 0x000000ff2900020b */ /* 0x000ff60003f42000 */
[----:B------:R-:W-:Y:S02]  /*4760*/  @!UPT UIADD3 URZ, UPT, UPT, URZ, URZ, URZ ;  /* 0x000000fffffff290 */ /* 0x000fe4000fffe0ff */
.L_x_81:
[----:B------:R-:W2:Y:S01]  /*4770*/  SYNCS.PHASECHK.TRANS64.TRYWAIT P0, [UR21+0x60], R4 ;  /* 0x00006004ff0075a7 */ /* 0x000ea20008001115 */
[----:B------:R-:W-:Y:S04]  /*4780*/  ELECT P1, URZ, PT ;  /* 0x0000000000ff782f */ /* 0x000fe80003820000 */
[----:B------:R-:W-:Y:S01]  /*4790*/  PLOP3.LUT P1, PT, P2, P1, PT, 0xf2, 0x2f ;  /* 0x00000000002f781c */ /* 0x000fe20001723e72 */
[----:B------:R-:W-:Y:S01]  /*47a0*/  @!UPT UIADD3 URZ, UPT, UPT, URZ, URZ, URZ ;  /* 0x000000fffffff290 */ /* 0x000fe2000fffe0ff */
[----:B--2---:R-:W-:Y:S11]  /*47b0*/  @!P0 BRA `(.L_x_82) ;  /* 0x0000003400f48947 */ /* 0x004ff60003800000 */
.L_x_145:
[----:B------:R-:W-:Y:S01]  /*47c0*/  @!P1 IADD3 R2, P0, PT, R12, 0x580, RZ ;  /* 0x000005800c029810 */ /* 0x000fe20007f1e0ff */
[----:B------:R-:W-:Y:S01]  /*47d0*/  VOTEU.ALL UP0, P1 ;  /* 0x0000000000ff7886 */ /* 0x000fe20000800000 */
[----:B------:R-:W-:Y:S01]  /*47e0*/  UMOV UR6, 0x0 ;  /* 0x0000000000067882 */ /* 0x000fe20000000000 */
[----:B------:R-:W-:Y:S01]  /*47f0*/  UMOV UR7, 0x10000000 ;  /* 0x1000000000077882 */ /* 0x000fe20000000000 */
[----:B------:R-:W-:Y:S01]  /*4800*/  @!P1 R2UR UR5, R2 ;  /* 0x00000000020592ca */ /* 0x000fe200000e0000 */
[----:B-1----:R-:W-:Y:S01]  /*4810*/  @!P1 IMAD.X R0, RZ, RZ, R13, P0 ;  /* 0x000000ffff009224 */ /* 0x002fe200000e060d */
[----:B------:R-:W-:Y:S01]  /*4820*/  @!UP0 UIADD3 UR16, UPT, UPT, UR21, 0x200, URZ ;  /* 0x0000020015108890 */ /* 0x000fe2000fffe0ff */
[----:B------:R-:W-:Y:S01]  /*4830*/  VIADD R10, R10, 0x1 ;  /* 0x000000010a0a7836 */ /* 0x000fe20000000000 */
[----:B------:R-:W-:Y:S01]  /*4840*/  VOTEU.ALL UP0, P1 ;  /* 0x0000000000ff7886 */ /* 0x000fe20000800000 */
[----:B------:R-:W-:Y:S01]  /*4850*/  UMOV UR20, UR36 ;  /* 0x0000002400147c82 */ /* 0x000fe20008000000 */
[----:B------:R-:W-:Y:S01]  /*4860*/  @!P1 R2UR UR4, R0 ;  /* 0x00000000000492ca */ /* 0x000fe200000e0000 */
[----:B------:R-:W-:Y:S06]  /*4870*/  @!P1 IMAD.MOV.U32 R0, RZ, RZ, 0x1000 ;  /* 0x00001000ff009424 */ /* 0x000fec00078e00ff */
[----:B------:R-:W-:Y:S06]  /*4880*/  IMAD.U32 R6, RZ, RZ, UR5 ;  /* 0x00000005ff067e24 */ /* 0x000fec000f8e00ff */
[----:B------:R-:W-:Y:S01]  /*4890*/  IMAD.U32 R7, RZ, RZ, UR4 ;  /* 0x00000004ff077e24 */ /* 0x000fe2000f8e00ff */
[----:B------:R-:W-:Y:S04]  /*48a0*/  @!P1 R2UR UR4, R6 ;  /* 0x00000000060492ca */ /* 0x000fe800000e0000 */
[----:B------:R-:W-:Y:S11]  /*48b0*/  @!P1 R2UR UR5, R7 ;  /* 0x00000000070592ca */ /* 0x000ff600000e0000 */
[----:B------:R-:W-:Y:S02]  /*48c0*/  @!UPT UIADD3 URZ, UPT, UPT, URZ, URZ, URZ ;  /* 0x000000fffffff290 */ /* 0x000fe4000fffe0ff */
[----:B------:R1:W-:Y:S01]  /*48d0*/  @!UP0 UTMALDG.3D [UR16], [UR4], desc[UR6] ;  /* 0x00000610040085b4 */ /* 0x0003e20008011000 */
[----:B------:R1:W-:Y:S01]  /*48e0*/  @!P1 SYNCS.ARRIVE.TRANS64.RED.A0TR RZ, [UR21+0x50], R0 ;  /* 0x00005000ffff99a7 */ /* 0x0003e20008300415 */
[----:B------:R-:W-:Y:S01]  /*48f0*/  SYNCS.ARRIVE.TRANS64.RED.A1T0 RZ, [UR39], RZ ;  /* 0x000000ffffff79a7 */ /* 0x000fe20008100427 */
[----:B------:R-:W2:Y:S02]  /*4900*/  SYNCS.PHASECHK.TRANS64.TRYWAIT P0, [UR21+0x68], R4 ;  /* 0x00006804ff0075a7 */ /* 0x000ea40008001115 */
[----:B-12---:R-:W-:Y:S05]  /*4910*/  @!P0 BRA `(.L_x_83) ;  /* 0x0000003400b48947 */ /* 0x006fea0003800000 */
.L_x_147:
[----:B------:R-:W-:Y:S01]  /*4920*/  @!P1 IADD3 R2, P0, PT, R12, 0x580, RZ ;  /* 0x000005800c029810 */ /* 0x000fe20007f1e0ff */
[----:B------:R-:W-:Y:S01]  /*4930*/  VOTEU.ALL UP0, P1 ;  /* 0x0000000000ff7886 */ /* 0x000fe20000800000 */
[----:B------:R-:W-:Y:S01]  /*4940*/  UMOV UR6, 0x0 ;  /* 0x0000000000067882 */ /* 0x000fe20000000000 */
[----:B------:R-:W-:Y:S01]  /*4950*/  UMOV UR7, 0x10000000 ;  /* 0x1000000000077882 */ /* 0x000fe20000000000 */
[----:B------:R-:W-:Y:S01]  /*4960*/  @!P1 R2UR UR5, R2 ;  /* 0x00000000020592ca */ /* 0x000fe200000e0000 */
[----:B------:R-:W-:Y:S01]  /*4970*/  @!P1 IMAD.X R0, RZ, RZ, R13, P0 ;  /* 0x000000ffff009224 */ /* 0x000fe200000e060d */
[----:B------:R-:W-:Y:S01]  /*4980*/  @!UP0 UIADD3 UR10, UPT, UPT, UR18, 0x40, URZ ;  /* 0x00000040120a8890 */ /* 0x000fe2000fffe0ff */
[----:B------:R-:W-:Y:S01]  /*4990*/  ISETP.NE.AND P0, PT, R10, 0x2, PT ;  /* 0x000000020a00780c */ /* 0x000fe20003f05270 */
[----:B------:R-:W-:Y:S01]  /*49a0*/  @!UP0 UIADD3 UR8, UPT, UPT, UR21, 0x1200, URZ ;  /* 0x0000120015088890 */ /* 0x000fe2000fffe0ff */
[----:B------:R-:W-:Y:S01]  /*49b0*/  LOP3.LUT R11, R11, 0x1, RZ, 0x3c, !PT ;  /* 0x000000010b0b7812 */ /* 0x000fe200078e3cff */
[----:B------:R-:W-:Y:S01]  /*49c0*/  @!UP0 UIADD3 UR9, UPT, UPT, UR21, 0x58, URZ ;  /* 0x0000005815098890 */ /* 0x000fe2000fffe0ff */
[----:B------:R-:W-:Y:S01]  /*49d0*/  @!P1 R2UR UR4, R0 ;  /* 0x00000000000492ca */ /* 0x000fe200000e0000 */
[----:B------:R-:W-:Y:S01]  /*49e0*/  VOTEU.ALL UP0, P1 ;  /* 0x0000000000ff7886 */ /* 0x000fe20000800000 */
[----:B------:R-:W-:Y:S01]  /*49f0*/  UMOV UR11, UR19 ;  /* 0x00000013000b7c82 */ /* 0x000fe20008000000 */
[----:B------:R-:W-:Y:S01]  /*4a00*/  UMOV UR12, UR36 ;  /* 0x00000024000c7c82 */ /* 0x000fe20008000000 */
[----:B------:R-:W-:Y:S01]  /*4a10*/  SEL R0, RZ, 0x1, P0 ;  /* 0x00000001ff007807 */ /* 0x000fe20000000000 */
[----:B------:R-:W-:Y:S01]  /*4a20*/  UIADD3 UR30, UPT, UPT, UR13, UR59, URZ ;  /* 0x0000003b0d1e7290 */ /* 0x000fe2000fffe0ff */
[----:B-1----:R-:W-:Y:S01]  /*4a30*/  IMAD.U32 R4, RZ, RZ, UR5 ;  /* 0x00000005ff047e24 */ /* 0x002fe2000f8e00ff */
[----:B------:R-:W-:Y:S01]  /*4a40*/  SEL R10, R10, RZ, P0 ;  /* 0x000000ff0a0a7207 */ /* 0x000fe20000000000 */
[----:B------:R-:W-:Y:S01]  /*4a50*/  UIADD3 UR20, UPT, UPT, UR14, UR62, URZ ;  /* 0x0000003e0e147290 */ /* 0x000fe2000fffe0ff */
[----:B------:R-:W-:Y:S01]  /*4a60*/  LOP3.LUT R9, R9, R0, RZ, 0x3c, !PT ;  /* 0x0000000009097212 */ /* 0x000fe200078e3cff */
[----:B------:R-:W-:Y:S01]  /*4a70*/  UMOV UR36, UR26 ;  /* 0x0000001a00247c82 */ /* 0x000fe20008000000 */
[----:B------:R-:W-:Y:S02]  /*4a80*/  UPLOP3.LUT UP4, UPT, UPT, UPT, UPT, 0x80, 0x8 ;  /* 0x000000000008789c */ /* 0x000fe40003f8f070 */
[----:B------:R-:W-:Y:S01]  /*4a90*/  IMAD.U32 R5, RZ, RZ, UR4 ;  /* 0x00000004ff057e24 */ /* 0x000fe2000f8e00ff */
[----:B------:R-:W-:Y:S04]  /*4aa0*/  @!P1 R2UR UR4, R4 ;  /* 0x00000000040492ca */ /* 0x000fe800000e0000 */
[----:B------:R-:W-:Y:S11]  /*4ab0*/  @!P1 R2UR UR5, R5 ;  /* 0x00000000050592ca */ /* 0x000ff600000e0000 */
[----:B------:R-:W-:Y:S02]  /*4ac0*/  @!UPT UIADD3 URZ, UPT, UPT, URZ, URZ, URZ ;  /* 0x000000fffffff290 */ /* 0x000fe4000fffe0ff */
[----:B------:R1:W-:Y:S01]  /*4ad0*/  @!UP0 UTMALDG.3D [UR8], [UR4], desc[UR6] ;  /* 0x00000608040085b4 */ /* 0x0003e20008011000 */
[----:B------:R1:W-:Y:S01]  /*4ae0*/  @!P1 SYNCS.ARRIVE.TRANS64.RED.A0TR RZ, [UR21+0x58], R3 ;  /* 0x00005803ffff99a7 */ /* 0x0003e20008300415 */
[----:B------:R-:W-:Y:S01]  /*4af0*/  SYNCS.ARRIVE.TRANS64.RED.A1T0 RZ, [UR38], RZ ;  /* 0x000000ffffff79a7 */ /* 0x000fe20008100426 */
[----:B------:R-:W-:Y:S05]  /*4b00*/  BRA.U UP2, `(.L_x_84) ;  /* 0xfffffff502147547 */ /* 0x000fea000b83ffff */
[----:B-1----:R-:W-:-:S04]  /*4b10*/  SHF.L.U32 R3, R11, 0x1f, RZ ;  /* 0x0000001f0b037819 */ /* 0x002fc800000006ff */
[----:B------:R-:W1:Y:S02]  /*4b20*/  SYNCS.PHASECHK.TRANS64.TRYWAIT P0, [UR21+0x60], R3 ;  /* 0x00006003ff0075a7 */ /* 0x000e640008001115 */
[----:B-1----:R-:W-:Y:S05]  /*4b30*/  @!P0 BRA `(.L_x_85) ;  /* 0x0000003400448947 */ /* 0x002fea0003800000 */
.L_x_149:
[----:B-1----:R-:W-:-:S07]  /*4b40*/  MOV R0, UR21 ;  /* 0x0000001500007c02 */ /* 0x002fce0008000f00 */
.L_x_86:
[----:B-1----:R-:W-:-:S04]  /*4b50*/  SHF.L.U32 R3, R11, 0x1f, RZ ;  /* 0x0000001f0b037819 */ /* 0x002fc800000006ff */
[----:B------:R1:W2:Y:S03]  /*4b60*/  SYNCS.PHASECHK.TRANS64.TRYWAIT P0, [R0+URZ+0x68], R3 ;  /* 0x00006803000075a7 */ /* 0x0002a600080011ff */
[----:B--2---:R-:W-:Y:S05]  /*4b70*/  @!P0 NANOSLEEP.SYNCS 0x989680 ;  /* 0x009896800000895d */ /* 0x004fea0003900000 */
[----:B------:R-:W2:Y:S02]  /*4b80*/  @!P0 SYNCS.PHASECHK.TRANS64 P0, [R0+URZ+0x68], R3 ;  /* 0x00006803000085a7 */ /* 0x000ea400080010ff */
[----:B--23--:R-:W-:Y:S05]  /*4b90*/  @P0 EXIT ;  /* 0x000000000000094d */ /* 0x00cfea0003800000 */
[----:B------:R-:W-:Y:S05]  /*4ba0*/  BRA `(.L_x_86) ;  /* 0xfffffffc00e87947 */ /* 0x000fea000383ffff */
.L_x_75:
[----:B------:R-:W-:-:S06]  /*4bb0*/  UISETP.GE.AND UP0, UPT, UR18, 0x4, UPT ;  /* 0x000000041200788c */ /* 0x000fcc000bf06270 */
[----:B------:R-:W-:-:S13]  /*4bc0*/  PLOP3.LUT P0, PT, PT, PT, UP0, 0x80, 0x8 ;  /* 0x000000000008781c */ /* 0x000fda0003f0f008 */
[----:B-1----:R-:W-:Y:S05]  /*4bd0*/  @!P0 EXIT ;  /* 0x000000000000894d */ /* 0x002fea0003800000 */
[----:B------:R-:W1:Y:S08]  /*4be0*/  S2UR UR4, SR_CgaCtaId ;  /* 0x00000000000479c3 */ /* 0x000e700000008800 */
[----:B------:R-:W-:Y:S01]  /*4bf0*/  BAR.SYNC.DEFER_BLOCKING 0x6, 0xa0 ;  /* 0x0182800000007b1d */ /* 0x000fe20000010000 */
[C---:B------:R-:W-:Y:S01]  /*4c00*/  IMAD.SHL.U32 R7, R93.reuse, 0x40, RZ ;  /* 0x000000405d077824 */ /* 0x040fe200078e00ff */
[C---:B------:R-:W-:Y:S01]  /*4c10*/  LOP3.LUT R95, R93.reuse, 0x60, RZ, 0xc0, !PT ;  /* 0x000000605d5f7812 */ /* 0x040fe200078ec0ff */
[----:B------:R-:W-:-:S02]  /*4c20*/  IMAD.SHL.U32 R4, R93, 0x20, RZ ;  /* 0x000000205d047824 */ /* 0x000fc400078e00ff */
[----:B------:R-:W-:Y:S02]  /*4c30*/  HFMA2 R36, -RZ, RZ, 0, 0 ;  /* 0x00000000ff247431 */ /* 0x000fe400000001ff */
[----:B------:R-:W-:Y:S01]  /*4c40*/  IMAD.SHL.U32 R6, R93, 0x2, RZ ;  /* 0x000000025d067824 */ /* 0x000fe200078e00ff */
[----:B------:R-:W-:Y:S01]  /*4c50*/  UMOV UR44, 0x400 ;  /* 0x00000400002c7882 */ /* 0x000fe20000000000 */
[----:B------:R-:W2:Y:S01]  /*4c60*/  LDC.64 R82, c[0x0][0x8b0] ;  /* 0x00022c00ff527b82 */ /* 0x000ea20000000a00 */
[----:B------:R-:W-:Y:S01]  /*4c70*/  LOP3.LUT R5, R7, 0x180, RZ, 0xc0, !PT ;  /* 0x0000018007057812 */ /* 0x000fe200078ec0ff */
[----:B------:R-:W-:Y:S01]  /*4c80*/  IMAD.U32 R37, R93, 0x10000, RZ ;  /* 0x000100005d257824 */ /* 0x000fe200078e00ff */
[----:B------:R-:W-:Y:S01]  /*4c90*/  LOP3.LUT R4, R4, 0xc00, RZ, 0xc0, !PT ;  /* 0x00000c0004047812 */ /* 0x000fe200078ec0ff */
[----:B------:R-:W-:Y:S01]  /*4ca0*/  IMAD.MOV.U32 R92, RZ, RZ, RZ ;  /* 0x000000ffff5c7224 */ /* 0x000fe200078e00ff */
[----:B------:R-:W-:Y:S01]  /*4cb0*/  LOP3.LUT R6, R5, 0x20, R6, 0xf8, !PT ;  /* 0x0000002005067812 */ /* 0x000fe200078ef806 */
[----:B------:R-:W-:Y:S01]  /*4cc0*/  IMAD.SHL.U32 R5, R93, 0x8, RZ ;  /* 0x000000085d057824 */ /* 0x000fe200078e00ff */
[----:B------:R-:W-:Y:S01]  /*4cd0*/  LOP3.LUT R4, R4, 0x40, R7, 0xf8, !PT ;  /* 0x0000004004047812 */ /* 0x000fe200078ef807 */
[----:B------:R-:W3:Y:S01]  /*4ce0*/  LDC.64 R80, c[0x0][0x8a8] ;  /* 0x00022a00ff507b82 */ /* 0x000ee20000000a00 */
[----:B------:R-:W-:Y:S01]  /*4cf0*/  LOP3.LUT R37, R37, 0x600000, RZ, 0xc0, !PT ;  /* 0x0060000025257812 */ /* 0x000fe200078ec0ff */
[----:B------:R-:W-:Y:S01]  /*4d00*/  IMAD.MOV.U32 R87, RZ, RZ, RZ ;  /* 0x000000ffff577224 */ /* 0x000fe200078e00ff */
[----:B------:R-:W-:-:S02]  /*4d10*/  LOP3.LUT R5, R6, 0x30, R5, 0x78, !PT ;  /* 0x0000003006057812 */ /* 0x000fc400078e7805 */
[----:B------:R-:W-:Y:S02]  /*4d20*/  CS2R R90, SRZ ;  /* 0x00000000005a7805 */ /* 0x000fe4000001ff00 */
[----:B------:R-:W-:Y:S01]  /*4d30*/  LOP3.LUT R4, R4, 0x200, R7, 0xf8, !PT ;  /* 0x0000020004047812 */ /* 0x000fe200078ef807 */
[----:B------:R-:W-:Y:S01]  /*4d40*/  IMAD.MOV.U32 R89, RZ, RZ, RZ ;  /* 0x000000ffff597224 */ /* 0x000fe200078e00ff */
[----:B------:R-:W-:Y:S01]  /*4d50*/  LOP3.LUT R93, R93, 0x2, RZ, 0xc0, !PT ;  /* 0x000000025d5d7812 */ /* 0x000fe200078ec0ff */
[----:B-1----:R-:W-:Y:S01]  /*4d60*/  ULEA UR44, UR4, UR44, 0x18 ;  /* 0x0000002c042c7291 */ /* 0x002fe2000f8ec0ff */
[----:B------:R-:W-:Y:S01]  /*4d70*/  LOP3.LUT R71, R4, R5, RZ, 0xfc, !PT ;  /* 0x0000000504477212 */ /* 0x000fe200078efcff */
[----:B------:R-:W1:Y:S01]  /*4d80*/  LDCU UR57, c[0x0][0x370] ;  /* 0x00006e00ff3977ac */ /* 0x000e620008000800 */
[----:B------:R-:W-:Y:S01]  /*4d90*/  IADD3 R88, PT, PT, -R93, RZ, RZ ;  /* 0x000000ff5d587210 */ /* 0x000fe20007ffe1ff */
[----:B------:R-:W-:Y:S01]  /*4da0*/  UIADD3 UR4, UPT, UPT, UR44, 0x2200, URZ ;  /* 0x000022002c047890 */ /* 0x000fe2000fffe0ff */
[----:B------:R-:W4:Y:S04]  /*4db0*/  LDCU UR43, c[0x0][0xb0c] ;  /* 0x00016180ff2b77ac */ /* 0x000f280008000800 */
[----:B------:R-:W1:Y:S01]  /*4dc0*/  LDS R0, [UR44+0x130] ;  /* 0x0001302cff007984 */ /* 0x000e620008000800 */
[----:B------:R-:W-:Y:S01]  /*4dd0*/  IMAD.U32 R94, RZ, RZ, UR4 ;  /* 0x00000004ff5e7e24 */ /* 0x000fe2000f8e00ff */
[----:B------:R-:W1:Y:S01]  /*4de0*/  LDCU UR39, c[0x0][0xb30] ;  /* 0x00016600ff2777ac */ /* 0x000e620008000800 */
[----:B------:R-:W1:Y:S01]  /*4df0*/  LDCU.64 UR46, c[0x0][0x888] ;  /* 0x00011100ff2e77ac */ /* 0x000e620008000a00 */
[----:B------:R-:W1:Y:S01]  /*4e00*/  LDCU.64 UR40, c[0x0][0xb28] ;  /* 0x00016500ff2877ac */ /* 0x000e620008000a00 */
[----:B------:R-:W1:Y:S01]  /*4e10*/  LDCU.64 UR60, c[0x0][0x890] ;  /* 0x00011200ff3c77ac */ /* 0x000e620008000a00 */
[----:B------:R-:W1:Y:S01]  /*4e20*/  LDCU.128 UR52, c[0x0][0xb10] ;  /* 0x00016200ff3477ac */ /* 0x000e620008000c00 */
[----:B------:R-:W1:Y:S01]  /*4e30*/  LDCU UR56, c[0x0][0x374] ;  /* 0x00006e80ff3877ac */ /* 0x000e620008000800 */
[----:B------:R-:W-:Y:S01]  /*4e40*/  UIADD3 UR63, UPT, UPT, UR44, 0x200, URZ ;  /* 0x000002002c3f7890 */ /* 0x000fe2000fffe0ff */
[----:B-1234-:R-:W-:-:S11]  /*4e50*/  IMAD.IADD R37, R0, 0x1, R37 ;  /* 0x0000000100257824 */ /* 0x01efd600078e0225 */
.L_x_112:
[----:B------:R-:W-:Y:S02]  /*4e60*/  LEA R3, R87, UR44, 0x3 ;  /* 0x0000002c57037c11 */ /* 0x000fe4000f8e18ff */
[----:B------:R-:W-:Y:S02]  /*4e70*/  SHF.L.U32 R0, R91, 0x1f, RZ ;  /* 0x0000001f5b007819 */ /* 0x000fe400000006ff */
[----:B------:R-:W-:Y:S02]  /*4e80*/  LEA R5, R87, UR44, 0x4 ;  /* 0x0000002c57057c11 */ /* 0x000fe4000f8e20ff */
[----:B-1----:R-:W1:Y:S02]  /*4e90*/  SYNCS.PHASECHK.TRANS64.TRYWAIT P0, [R3+URZ+0x80], R0 ;  /* 0x00008000030075a7 */ /* 0x002e6400080011ff */
[----:B-1----:R-:W-:Y:S05]  /*4ea0*/  @!P0 BRA `(.L_x_87) ;  /* 0x0000003000808947 */ /* 0x002fea0003800000 */
.L_x_150:
[----:B------:R-:W2:Y:S01]  /*4eb0*/  LDS.128 R4, [R5+0x110] ;  /* 0x0001100005047984 */ /* 0x000ea20000000c00 */
[----:B------:R-:W-:Y:S01]  /*4ec0*/  UISETP.GE.AND UP0, UPT, UR42, 0x1, UPT ;  /* 0x000000012a00788c */ /* 0x000fe2000bf06270 */
[----:B------:R-:W-:Y:S01]  /*4ed0*/  @!PT LDS RZ, [RZ] ;  /* 0x00000000fffff984 */ /* 0x000fe20000000800 */
[----:B------:R-:W-:Y:S01]  /*4ee0*/  @!PT LDS RZ, [RZ] ;  /* 0x00000000fffff984 */ /* 0x000fe20000000800 */
[----:B------:R-:W-:Y:S01]  /*4ef0*/  @!PT LDS RZ, [RZ] ;  /* 0x00000000fffff984 */ /* 0x000fe20000000800 */
[----:B------:R-:W-:Y:S01]  /*4f00*/  @!PT LDS RZ, [RZ] ;  /* 0x00000000fffff984 */ /* 0x000fe20000000800 */
[----:B------:R3:W-:Y:S06]  /*4f10*/  MEMBAR.ALL.CTA ;  /* 0x0000000000007992 */ /* 0x0007ec0000008000 */
[----:B---3--:R-:W3:Y:S01]  /*4f20*/  FENCE.VIEW.ASYNC.S ;  /* 0x00000000000073c6 */ /* 0x008ee20000000000 */
[----:B--2---:R-:W-:Y:S11]  /*4f30*/  LOP3.LUT P0, RZ, R6, 0x1, RZ, 0xc0, !PT ;  /* 0x0000000106ff7812 */ /* 0x004ff6000780c0ff */
[----:B------:R-:W-:Y:S02]  /*4f40*/  @!UPT UIADD3 URZ, UPT, UPT, URZ, URZ, URZ ;  /* 0x000000fffffff290 */ /* 0x000fe4000fffe0ff */
[----:B---3--:R-:W-:Y:S01]  /*4f50*/  VOTEU.ANY UP1, P0 ;  /* 0x0000000000ff7886 */ /* 0x008fe20000020100 */
[----:B------:R-:W-:Y:S01]  /*4f60*/  PLOP3.LUT P0, PT, PT, PT, UP1, 0x80, 0x8 ;  /* 0x000000000008781c */ /* 0x000fe20003f0f018 */
[----:B------:R-:W-:Y:S11]  /*4f70*/  UP2UR UR45, UPR, URZ, 0x2 ;  /* 0x00000002ff2d7883 */ /* 0x000ff60008000000 */
[----:B------:R-:W-:Y:S01]  /*4f80*/  @!UPT UIADD3 URZ, UPT, UPT, URZ, URZ, URZ ;  /* 0x000000fffffff290 */ /* 0x000fe2000fffe0ff */
[----:B-1----:R-:W-:Y:S02]  /*4f90*/  @P0 SHF.R.U32.HI R0, RZ, 0x10, R5 ;  /* 0x00000010ff000819 */ /* 0x002fe40000011605 */
        /* <DEDUP_REMOVED lines=12> */
[----:B------:R-:W2:Y:S01]  /*5060*/  LDCU UR12, c[0x0][0xb20] ;  /* 0x00016400ff0c77ac */ /* 0x000ea20008000800 */
[----:B------:R-:W-:Y:S02]  /*5070*/  UIMAD.WIDE.U32 UR4, UR56, UR55, URZ ;  /* 0x00000037380472a5 */ /* 0x000fe4000f8e00ff */
[----:B------:R-:W-:Y:S02]  /*5080*/  UIMAD.WIDE.U32 UR6, UR57, UR52, URZ ;  /* 0x00000034390672a5 */ /* 0x000fe4000f8e00ff */
[----:B------:R-:W-:Y:S02]  /*5090*/  UISETP.NE.AND UP0, UPT, UR54, 0x1, UPT ;  /* 0x000000013600788c */ /* 0x000fe4000bf05270 */
[----:B------:R-:W-:Y:S02]  /*50a0*/  UIMAD.WIDE.U32 UR8, UR37, UR55, URZ ;  /* 0x00000037250872a5 */ /* 0x000fe4000f8e00ff */
[----:B------:R-:W-:Y:S02]  /*50b0*/  UIMAD.WIDE.U32 UR10, UR38, UR52, URZ ;  /* 0x00000034260a72a5 */ /* 0x000fe4000f8e00ff */
[----:B------:R-:W-:Y:S02]  /*50c0*/  UISETP.NE.AND UP1, UPT, UR43, 0x1, UPT ;  /* 0x000000012b00788c */ /* 0x000fe4000bf25270 */
[----:B------:R-:W-:Y:S01]  /*50d0*/  UISETP.NE.AND UP2, UPT, UR42, 0x1, UPT ;  /* 0x000000012a00788c */ /* 0x000fe2000bf45270 */
[----:B------:R-:W-:Y:S02]  /*50e0*/  UMOV UR4, UR5 ;  /* 0x0000000500047c82 */ /* 0x000fe40008000000 */
[----:B--2---:R-:W-:Y:S03]  /*50f0*/  USHF.R.U32.HI UR5, URZ, UR12, UR4 ;  /* 0x0000000cff057299 */ /* 0x004fe60008011604 */
[----:B------:R-:W-:Y:S02]  /*5100*/  UMOV UR4, UR7 ;  /* 0x0000000700047c82 */ /* 0x000fe40008000000 */
[----:B------:R-:W-:Y:S02]  /*5110*/  USHF.R.U32.HI UR7, URZ, UR53, UR4 ;  /* 0x00000035ff077299 */ /* 0x000fe40008011604 */
[----:B------:R-:W-:Y:S02]  /*5120*/  USEL UR4, UR56, UR5, !UP0 ;  /* 0x0000000538047287 */ /* 0x000fe4000c000000 */
[----:B------:R-:W-:Y:S01]  /*5130*/  USEL UR7, UR57, UR7, !UP1 ;  /* 0x0000000739077287 */ /* 0x000fe2000c800000 */
[----:B------:R-:W-:Y:S01]  /*5140*/  UMOV UR5, UR9 ;  /* 0x0000000900057c82 */ /* 0x000fe20008000000 */
[----:B------:R-:W-:Y:S02]  /*5150*/  UIMAD.WIDE.U32 UR8, UR4, UR40, URZ ;  /* 0x00000028040872a5 */ /* 0x000fe4000f8e00ff */
[----:B------:R-:W-:Y:S03]  /*5160*/  USHF.R.U32.HI UR6, URZ, UR12, UR5 ;  /* 0x0000000cff067299 */ /* 0x000fe60008011605 */
[----:B------:R-:W-:Y:S01]  /*5170*/  UMOV UR5, UR11 ;  /* 0x0000000b00057c82 */ /* 0x000fe20008000000 */
[----:B------:R-:W-:Y:S02]  /*5180*/  UIMAD.WIDE.U32 UR10, UR7, UR40, URZ ;  /* 0x00000028070a72a5 */ /* 0x000fe4000f8e00ff */
[----:B------:R-:W-:Y:S02]  /*5190*/  USHF.R.U32.HI UR12, URZ, UR53, UR5 ;  /* 0x00000035ff0c7299 */ /* 0x000fe40008011605 */
[----:B------:R-:W-:Y:S01]  /*51a0*/  USEL UR6, UR37, UR6, !UP0 ;  /* 0x0000000625067287 */ /* 0x000fe2000c000000 */
[----:B------:R-:W-:Y:S02]  /*51b0*/  UMOV UR5, UR9 ;  /* 0x0000000900057c82 */ /* 0x000fe40008000000 */
[----:B------:R-:W-:Y:S01]  /*51c0*/  UMOV UR10, UR11 ;  /* 0x0000000b000a7c82 */ /* 0x000fe20008000000 */
[----:B------:R-:W-:Y:S02]  /*51d0*/  @UP2 USHF.R.U32.HI UR4, URZ, UR41, UR5 ;  /* 0x00000029ff042299 */ /* 0x000fe40008011605 */
[----:B------:R-:W-:Y:S02]  /*51e0*/  @UP2 USHF.R.U32.HI UR7, URZ, UR41, UR10 ;  /* 0x00000029ff072299 */ /* 0x000fe4000801160a */
[----:B------:R-:W-:Y:S02]  /*51f0*/  UIMAD UR4, UR42, UR4, URZ ;  /* 0x000000042a0472a4 */ /* 0x000fe4000f8e02ff */
[----:B------:R-:W-:Y:S02]  /*5200*/  UIMAD.WIDE.U32 UR10, UR6, UR40, URZ ;  /* 0x00000028060a72a5 */ /* 0x000fe4000f8e00ff */
[----:B------:R-:W-:Y:S02]  /*5210*/  USEL UR5, UR38, UR12, !UP1 ;  /* 0x0000000c26057287 */ /* 0x000fe4000c800000 */
[----:B------:R-:W-:Y:S02]  /*5220*/  UIMAD UR8, UR42, UR7, URZ ;  /* 0x000000072a0872a4 */ /* 0x000fe4000f8e02ff */
[----:B------:R-:W-:Y:S03]  /*5230*/  UISETP.GE.AND UP0, UPT, UR6, UR4, UPT ;  /* 0x000000040600728c */ /* 0x000fe6000bf06270 */
[----:B------:R-:W-:Y:S01]  /*5240*/  UMOV UR4, UR11 ;  /* 0x0000000b00047c82 */ /* 0x000fe20008000000 */
[----:B------:R-:W-:Y:S02]  /*5250*/  UISETP.GE.OR UP0, UPT, UR5, UR8, UP0 ;  /* 0x000000080500728c */ /* 0x000fe40008706670 */
[----:B------:R-:W-:Y:S02]  /*5260*/  USHF.R.U32.HI UR4, URZ, UR41, UR4 ;  /* 0x00000029ff047299 */ /* 0x000fe40008011604 */
[----:B------:R-:W-:Y:S02]  /*5270*/  UIMAD.WIDE.U32 UR8, UR5, UR40, URZ ;  /* 0x00000028050872a5 */ /* 0x000fe4000f8e00ff */
[----:B------:R-:W-:Y:S02]  /*5280*/  USEL UR11, UR6, UR4, !UP2 ;  /* 0x00000004060b7287 */ /* 0x000fe4000d000000 */
[----:B------:R-:W-:Y:S02]  /*5290*/  UIADD3 UR8, UPT, UPT, -UR5, URZ, URZ ;  /* 0x000000ff05087290 */ /* 0x000fe4000fffe1ff */
[----:B------:R-:W-:Y:S01]  /*52a0*/  UIADD3 UR10, UPT, UPT, -UR11, URZ, URZ ;  /* 0x000000ff0b0a7290 */ /* 0x000fe2000fffe1ff */
[----:B------:R-:W-:Y:S01]  /*52b0*/  @!UP0 UMOV UR4, UR9 ;  /* 0x0000000900048c82 */ /* 0x000fe20008000000 */
[----:B------:R-:W-:Y:S02]  /*52c0*/  UIADD3 UR9, UPT, UPT, -UR6, URZ, URZ ;  /* 0x000000ff06097290 */ /* 0x000fe4000fffe1ff */
[----:B------:R-:W-:Y:S02]  /*52d0*/  @!UP0 USHF.R.U32.HI UR4, URZ, UR41, UR4 ;  /* 0x00000029ff048299 */ /* 0x000fe40008011604 */
[----:B------:R-:W-:Y:S02]  /*52e0*/  UIMAD UR10, UR42, UR10, UR6 ;  /* 0x0000000a2a0a72a4 */ /* 0x000fe4000f8e0206 */
[----:B------:R-:W-:Y:S04]  /*52f0*/  @!UP0 USEL UR4, UR5, UR4, !UP2 ;  /* 0x0000000405048287 */ /* 0x000fe8000d000000 */
[----:B------:R-:W-:Y:S02]  /*5300*/  @!UP0 UIMAD UR10, UR7, UR10, UR4 ;  /* 0x0000000a070a82a4 */ /* 0x000fe4000f8e0204 */
[----:B------:R-:W-:Y:S02]  /*5310*/  @!UP0 UIADD3 UR11, UPT, UPT, UR11, -UR4, URZ ;  /* 0x800000040b0b8290 */ /* 0x000fe4000fffe0ff */
[----:B------:R-:W-:Y:S02]  /*5320*/  UIMAD UR7, UR43, UR8, UR38 ;  /* 0x000000082b0772a4 */ /* 0x000fe4000f8e0226 */
[----:B------:R-:W-:Y:S02]  /*5330*/  @!UP0 UIMAD UR6, UR11, UR42, UR5 ;  /* 0x0000002a0b0682a4 */ /* 0x000fe4000f8e0205 */
[----:B------:R-:W-:Y:S01]  /*5340*/  UIMAD UR4, UR54, UR9, UR37 ;  /* 0x00000009360472a4 */ /* 0x000fe2000f8e0225 */
[----:B------:R-:W-:Y:S02]  /*5350*/  @!UP0 UMOV UR5, UR10 ;  /* 0x0000000a00058c82 */ /* 0x000fe40008000000 */
[----:B------:R-:W-:Y:S02]  /*5360*/  UIMAD UR38, UR5, UR43, UR7 ;  /* 0x0000002b052672a4 */ /* 0x000fe4000f8e0207 */
[----:B------:R-:W-:Y:S11]  /*5370*/  UIMAD UR37, UR6, UR54, UR4 ;  /* 0x00000036062572a4 */ /* 0x000ff6000f8e0204 */
[----:B------:R-:W-:Y:S01]  /*5380*/  @!UPT UIADD3 URZ, UPT, UPT, URZ, URZ, URZ ;  /* 0x000000fffffff290 */ /* 0x000fe2000fffe0ff */
.L_x_88:
[----:B------:R-:W-:Y:S01]  /*5390*/  UISETP.NE.AND UP0, UPT, UR39, 0x1, UPT ;  /* 0x000000012700788c */ /* 0x000fe2000bf05270 */
[----:B------:R-:W-:Y:S01]  /*53a0*/  IADD3 R87, PT, PT, R87, 0x1, RZ ;  /* 0x0000000157577810 */ /* 0x000fe20007ffe0ff */
[----:B------:R-:W-:Y:S02]  /*53b0*/  USHF.L.U32 UR50, UR20, 0x6, URZ ;  /* 0x0000000614327899 */ /* 0x000fe400080006ff */
[----:B------:R-:W-:Y:S07]  /*53c0*/  USHF.L.U32 UR49, UR30, 0x7, URZ ;  /* 0x000000071e317899 */ /* 0x000fee00080006ff */
[----:B------:R-:W2:Y:S01]  /*53d0*/  @!UP0 LDCU.128 UR12, c[0x0][0xb10] ;  /* 0x00016200ff0c87ac */ /* 0x000ea20008000c00 */
[----:B------:R-:W3:Y:S01]  /*53e0*/  @!UP0 LDCU UR5, c[0x0][0xb0c] ;  /* 0x00016180ff0587ac */ /* 0x000ee20008000800 */
[----:B------:R-:W4:Y:S01]  /*53f0*/  @!UP0 LDCU UR10, c[0x0][0xb20] ;  /* 0x00016400ff0a87ac */ /* 0x000f220008000800 */
[----:B--2---:R-:W-:Y:S02]  /*5400*/  UIMAD.WIDE.U32 UR8, UR38, UR12, URZ ;  /* 0x0000000c260872a5 */ /* 0x004fe4000f8e00ff */
[----:B------:R-:W-:Y:S02]  /*5410*/  UIMAD.WIDE.U32 UR6, UR37, UR15, URZ ;  /* 0x0000000f250672a5 */ /* 0x000fe4000f8e00ff */
[----:B------:R-:W-:Y:S03]  /*5420*/  @!UP0 UISETP.NE.AND UP1, UPT, UR14, 0x1, UPT ;  /* 0x000000010e00888c */ /* 0x000fe6000bf25270 */
[----:B------:R-:W-:Y:S01]  /*5430*/  @!UP0 UMOV UR4, UR9 ;  /* 0x0000000900048c82 */ /* 0x000fe20008000000 */
[----:B---3--:R-:W-:Y:S02]  /*5440*/  @!UP0 UISETP.NE.AND UP2, UPT, UR5, 0x1, UPT ;  /* 0x000000010500888c */ /* 0x008fe4000bf45270 */
[----:B------:R-:W-:Y:S01]  /*5450*/  @!UP0 USHF.R.U32.HI UR4, URZ, UR13, UR4 ;  /* 0x0000000dff048299 */ /* 0x000fe20008011604 */
[----:B------:R-:W-:Y:S02]  /*5460*/  @!UP0 UMOV UR6, UR7 ;  /* 0x0000000700068c82 */ /* 0x000fe40008000000 */
[----:B----4-:R-:W-:Y:S02]  /*5470*/  @!UP0 USHF.R.U32.HI UR6, URZ, UR10, UR6 ;  /* 0x0000000aff068299 */ /* 0x010fe40008011606 */
[----:B------:R-:W-:Y:S02]  /*5480*/  @!UP0 USEL UR7, UR38, UR4, !UP2 ;  /* 0x0000000426078287 */ /* 0x000fe4000d000000 */
[----:B------:R-:W-:Y:S04]  /*5490*/  @!UP0 USEL UR6, UR37, UR6, !UP1 ;  /* 0x0000000625068287 */ /* 0x000fe8000c800000 */
[----:B------:R-:W-:Y:S02]  /*54a0*/  @!UP0 UIADD3 UR4, UPT, UPT, -UR7, UR6, URZ ;  /* 0x0000000607048290 */ /* 0x000fe4000fffe1ff */
[----:B------:R-:W-:Y:S02]  /*54b0*/  @!UP0 UIADD3 UR6, UPT, UPT, UR7, -UR6, URZ ;  /* 0x8000000607068290 */ /* 0x000fe4000fffe0ff */
[----:B------:R-:W-:Y:S02]  /*54c0*/  @!UP0 UIMAD UR38, UR4, UR5, UR38 ;  /* 0x00000005042682a4 */ /* 0x000fe4000f8e0226 */
[----:B------:R-:W-:Y:S02]  /*54d0*/  @!UP0 UIMAD UR37, UR6, UR14, UR37 ;  /* 0x0000000e062582a4 */ /* 0x000fe4000f8e0225 */
[----:B------:R-:W-:Y:S09]  /*54e0*/  ULOP3.LUT UP0, URZ, UR63, 0x1b0, URZ, 0xc0, !UPT ;  /* 0x000001b03fff7892 */ /* 0x000ff2000f80c0ff */
[----:B------:R-:W-:Y:S05]  /*54f0*/  BRA.U !UP0, `(.L_x_89) ;  /* 0x0000000108407547 */ /* 0x000fea000b800000 */
[----:B------:R-:W2:Y:S01]  /*5500*/  LDCU.64 UR8, c[0x4][0x80] ;  /* 0x01001000ff0877ac */ /* 0x000ea20008000a00 */
[----:B------:R-:W-:Y:S01]  /*5510*/  MOV R3, 0x0 ;  /* 0x0000000000037802 */ /* 0x000fe20000000f00 */
[----:B------:R-:W-:Y:S02]  /*5520*/  HFMA2 R12, -RZ, RZ, 0, 5.9604644775390625e-08 ;  /* 0x00000001ff0c7431 */ /* 0x000fe400000001ff */
[----:B------:R-:W-:Y:S02]  /*5530*/  IMAD.MOV.U32 R8, RZ, RZ, 0x70 ;  /* 0x00000070ff087424 */ /* 0x000fe400078e00ff */
[----:B------:R-:W-:Y:S01]  /*5540*/  IMAD.MOV.U32 R13, RZ, RZ, RZ ;  /* 0x000000ffff0d7224 */ /* 0x000fe200078e00ff */
[----:B------:R-:W3:Y:S01]  /*5550*/  LDCU.64 UR6, c[0x4][0x88] ;  /* 0x01001100ff0677ac */ /* 0x000ee20008000a00 */
[----:B------:R-:W4:Y:S01]  /*5560*/  LDC.64 R2, c[0x4][R3] ;  /* 0x0100000003027b82 */ /* 0x000f220000000a00 */
[----:B------:R-:W1:Y:S01]  /*5570*/  LDCU.64 UR4, c[0x4][0x8] ;  /* 0x01000100ff0477ac */ /* 0x000e620008000a00 */
[----:B--2---:R-:W-:Y:S01]  /*5580*/  MOV R5, UR9 ;  /* 0x0000000900057c02 */ /* 0x004fe20008000f00 */
[----:B------:R-:W-:Y:S01]  /*5590*/  IMAD.U32 R4, RZ, RZ, UR8 ;  /* 0x00000008ff047e24 */ /* 0x000fe2000f8e00ff */
[----:B---3--:R-:W-:Y:S01]  /*55a0*/  MOV R7, UR7 ;  /* 0x0000000700077c02 */ /* 0x008fe20008000f00 */
[----:B------:R-:W-:Y:S01]  /*55b0*/  IMAD.U32 R6, RZ, RZ, UR6 ;  /* 0x00000006ff067e24 */ /* 0x000fe2000f8e00ff */
[----:B-1----:R-:W-:Y:S01]  /*55c0*/  MOV R11, UR5 ;  /* 0x00000005000b7c02 */ /* 0x002fe20008000f00 */
[----:B------:R-:W-:Y:S02]  /*55d0*/  IMAD.U32 R10, RZ, RZ, UR4 ;  /* 0x00000004ff0a7e24 */ /* 0x000fe4000f8e00ff */
[----:B------:R-:W-:Y:S07]  /*55e0*/  LEPC R20, `(.L_x_89) ;  /* 0x000000001014794e */ /* 0x000fee0000000000 */
[----:B----45:R-:W-:Y:S05]  /*55f0*/  CALL.ABS.NOINC R2 ;  /* 0x0000000002007343 */ /* 0x030fea0003c00000 */
.L_x_89:
[----:B------:R-:W-:Y:S01]  /*5600*/  LOP3.LUT P0, RZ, R94, 0x1b0, RZ, 0xc0, !PT ;  /* 0x000001b05eff7812 */ /* 0x000fe2000780c0ff */
[----:B------:R-:W-:Y:S11]  /*5610*/  BSSY.RECONVERGENT B6, `(.L_x_90) ;  /* 0x0000013000067945 */ /* 0x000ff60003800200 */
[----:B------:R-:W-:Y:S01]  /*5620*/  @!UPT UIADD3 URZ, UPT, UPT, URZ, URZ, URZ ;  /* 0x000000fffffff290 */ /* 0x000fe2000fffe0ff */
[----:B------:R-:W-:Y:S05]  /*5630*/  @!P0 BRA `(.L_x_91) ;  /* 0x0000000000408947 */ /* 0x000fea0003800000 */
        /* <DEDUP_REMOVED lines=16> */
.L_x_91:
[----:B------:R-:W-:Y:S05]  /*5740*/  BSYNC.RECONVERGENT B6 ;  /* 0x0000000000067941 */ /* 0x000fea0003800200 */
.L_x_90:
[----:B------:R-:W-:Y:S01]  /*5750*/  R2UR UR4, R86 ;  /* 0x00000000560472ca */ /* 0x000fe200000e0000 */
[----:B------:R-:W-:Y:S01]  /*5760*/  UISETP.NE.U32.AND UP0, UPT, UR60, URZ, UPT ;  /* 0x000000ff3c00728c */ /* 0x000fe2000bf05070 */
[----:B------:R-:W-:Y:S02]  /*5770*/  ISETP.NE.U32.AND P4, PT, R82, RZ, PT ;  /* 0x000000ff5200720c */ /* 0x000fe40003f85070 */
[----:B------:R-:W-:Y:S01]  /*5780*/  ISETP.NE.U32.AND P2, PT, RZ, UR46, PT ;  /* 0x0000002eff007c0c */ /* 0x000fe2000bf45070 */
[----:B------:R-:W-:Y:S01]  /*5790*/  UISETP.NE.AND.EX UP1, UPT, UR61, URZ, UPT, UP0 ;  /* 0x000000ff3d00728c */ /* 0x000fe2000bf25300 */
[----:B------:R-:W-:Y:S01]  /*57a0*/  ISETP.NE.AND.EX P4, PT, R83, RZ, PT, P4 ;  /* 0x000000ff5300720c */ /* 0x000fe20003f85340 */
[----:B------:R-:W-:Y:S01]  /*57b0*/  UPLOP3.LUT UP0, UPT, UPT, UPT, UPT, 0x40, 0x4 ;  /* 0x000000000004789c */ /* 0x000fe20003f0e870 */
[----:B------:R-:W-:Y:S05]  /*57c0*/  ISETP.NE.AND.EX P2, PT, RZ, UR47, PT, P2 ;  /* 0x0000002fff007c0c */ /* 0x000fea000bf45320 */
[----:B------:R-:W-:Y:S06]  /*57d0*/  UISETP.NE.AND UP2, UPT, UR4, URZ, UPT ;  /* 0x000000ff0400728c */ /* 0x000fec000bf45270 */
[----:B------:R-:W-:Y:S05]  /*57e0*/  PLOP3.LUT P1, PT, PT, PT, UP2, 0x80, 0x8 ;  /* 0x000000000008781c */ /* 0x000fea0003f2f028 */
[----:B------:R-:W-:Y:S06]  /*57f0*/  @UP2 UPLOP3.LUT UP0, UPT, UPT, UPT, UP1, 0x80, 0x8 ;  /* 0x000000000008289c */ /* 0x000fec0003f0f010 */
[----:B------:R-:W-:Y:S01]  /*5800*/  PLOP3.LUT P0, PT, PT, PT, UP0, 0x80, 0x8 ;  /* 0x000000000008781c */ /* 0x000fe20003f0f008 */
[----:B------:R-:W-:Y:S01]  /*5810*/  @!UPT UIADD3 URZ, UPT, UPT, URZ, URZ, URZ ;  /* 0x000000fffffff290 */ /* 0x000fe2000fffe0ff */
[----:B------:R-:W-:Y:S11]  /*5820*/  BRA.U !UP1, `(.L_x_92) ;  /* 0x00000001093c7547 */ /* 0x000ff6000b800000 */
[----:B------:R-:W-:Y:S01]  /*5830*/  UISETP.NE.U32.AND UP0, UPT, UR46, URZ, UPT ;  /* 0x000000ff2e00728c */ /* 0x000fe2000bf05070 */
[----:B-1----:R-:W-:Y:S01]  /*5840*/  HFMA2 R0, -RZ, RZ, 0, 5.9604644775390625e-08 ;  /* 0x00000001ff007431 */ /* 0x002fe200000001ff */
[----:B------:R-:W1:Y:S01]  /*5850*/  LDCU.64 UR8, c[0x0][0x358] ;  /* 0x00006b00ff0877ac */ /* 0x000e620008000a00 */
[----:B------:R-:W-:Y:S01]  /*5860*/  IMAD.MOV.U32 R84, RZ, RZ, 0x1 ;  /* 0x00000001ff547424 */ /* 0x000fe200078e00ff */
[----:B------:R-:W-:Y:S06]  /*5870*/  UISETP.NE.AND.EX UP0, UPT, UR47, URZ, UPT, UP0 ;  /* 0x000000ff2f00728c */ /* 0x000fec000bf05300 */
        /* <DEDUP_REMOVED lines=9> */
[----:B--23--:R-:W-:Y:S02]  /*5910*/  @!P3 IMAD.U32 R41, RZ, RZ, UR4 ;  /* 0x00000004ff29be24 */ /* 0x00cfe4000f8e00ff */
.L_x_92:
[----:B------:R-:W-:Y:S05]  /*5920*/  @!P4 BRA `(.L_x_93) ;  /* 0x000000000024c947 */ /* 0x000fea0003800000 */
[----:B------:R-:W-:Y:S01]  /*5930*/  ISETP.NE.U32.AND P3, PT, R80, RZ, PT ;  /* 0x000000ff5000720c */ /* 0x000fe20003f65070 */
[----:B------:R-:W2:Y:S03]  /*5940*/  LDCU.64 UR4, c[0x0][0x358] ;  /* 0x00006b00ff0477ac */ /* 0x000ea60008000a00 */
[----:B------:R-:W-:Y:S11]  /*5950*/  ISETP.NE.AND.EX P3, PT, R81, RZ, PT, P3 ;  /* 0x000000ff5100720c */ /* 0x000ff60003f65330 */
[----:B------:R-:W-:Y:S02]  /*5960*/  @!UPT UIADD3 URZ, UPT, UPT, URZ, URZ, URZ ;  /* 0x000000fffffff290 */ /* 0x000fe4000fffe0ff */
[----:B------:R-:W3:Y:S01]  /*5970*/  @P3 LDC.64 R2, c[0x0][0x8a8] ;  /* 0x00022a00ff023b82 */ /* 0x000ee20000000a00 */
[----:B-1----:R-:W-:Y:S04]  /*5980*/  @P3 IMAD R0, R82, UR36, RZ ;  /* 0x0000002452003c24 */ /* 0x002fe8000f8e02ff */
[----:B---3--:R-:W-:Y:S05]  /*5990*/  @P3 IMAD.WIDE R2, R0, 0x4, R2 ;  /* 0x0000000400023825 */ /* 0x008fea00078e0202 */
[----:B--2--5:R2:W5:Y:S02]  /*59a0*/  @P3 LDG.E R38, desc[UR4][R2.64] ;  /* 0x0000000402263981 */ /* 0x024564000c1e1900 */
[----:B--2---:R-:W3:Y:S02]  /*59b0*/  @!P3 LDC R38, c[0x0][0x8a0] ;  /* 0x00022800ff26bb82 */ /* 0x004ee40000000800 */
.L_x_93:
[----:B-----5:R-:W-:Y:S01]  /*59c0*/  FSETP.NEU.AND P4, PT, R41, RZ, PT ;  /* 0x000000ff2900720b */ /* 0x020fe20003f8d000 */
[----:B------:R-:W-:Y:S01]  /*59d0*/  BSSY B1, `(.L_x_94) ;  /* 0x0000042000017945 */ /* 0x000fe20003800000 */
[----:B------:R-:W-:Y:S01]  /*59e0*/  SEL R5, RZ, 0xffffffff, P2 ;  /* 0xffffffffff057807 */ /* 0x000fe20001000000 */
[----:B------:R-:W-:Y:S01]  /*59f0*/  IMAD.MOV.U32 R102, RZ, RZ, 0x1 ;  /* 0x00000001ff667424 */ /* 0x000fe200078e00ff */
[----:B------:R-:W-:Y:S02]  /*5a00*/  LOP3.LUT P3, RZ, R84, 0xff, RZ, 0xc0, !PT ;  /* 0x000000ff54ff7812 */ /* 0x000fe4000786c0ff */
[----:B------:R-:W-:Y:S02]  /*5a10*/  CS2R R78, SRZ ;  /* 0x00000000004e7805 */ /* 0x000fe4000001ff00 */
[----:B------:R-:W-:Y:S02]  /*5a20*/  @P1 SEL R4, RZ, 0xffffffff, P4 ;  /* 0xffffffffff041807 */ /* 0x000fe40002000000 */
[----:B------:R-:W-:Y:S02]  /*5a30*/  CS2R R76, SRZ ;  /* 0x00000000004c7805 */ /* 0x000fe4000001ff00 */
[----:B------:R-:W-:Y:S02]  /*5a40*/  LEA R2, R90, UR44, 0x3 ;  /* 0x0000002c5a027c11 */ /* 0x000fe4000f8e18ff */
[----:B------:R-:W-:Y:S02]  /*5a50*/  CS2R R74, SRZ ;  /* 0x00000000004a7805 */ /* 0x000fe4000001ff00 */
[----:B------:R-:W-:Y:S02]  /*5a60*/  @P0 SEL R4, R5, R4, !P3 ;  /* 0x0000000405040207 */ /* 0x000fe40005800000 */
[----:B------:R-:W-:Y:S02]  /*5a70*/  CS2R R72, SRZ ;  /* 0x0000000000487805 */ /* 0x000fe4000001ff00 */
[----:B------:R-:W-:Y:S02]  /*5a80*/  LEA R100, R36, UR44, 0x3 ;  /* 0x0000002c24647c11 */ /* 0x000fe4000f8e18ff */
[----:B------:R-:W-:Y:S02]  /*5a90*/  @P1 LOP3.LUT R4, R4, 0x1, RZ, 0xc0, !PT ;  /* 0x0000000104041812 */ /* 0x000fe400078ec0ff */
[----:B------:R-:W-:Y:S02]  /*5aa0*/  SHF.L.U32 R3, R92, 0x1f, RZ ;  /* 0x0000001f5c037819 */ /* 0x000fe400000006ff */
[----:B------:R-:W-:Y:S02]  /*5ab0*/  ISETP.NE.U32.OR P6, PT, R4, 0x1, !P1 ;  /* 0x000000010400780c */ /* 0x000fe40004fc5470 */
[----:B------:R-:W-:Y:S02]  /*5ac0*/  PLOP3.LUT P2, PT, PT, PT, UP1, 0x80, 0x8 ;  /* 0x000000000008781c */ /* 0x000fe40003f4f018 */
[C---:B------:R-:W-:Y:S02]  /*5ad0*/  LEA.HI R39, R36.reuse, R36, RZ, 0x1 ;  /* 0x0000002424277211 */ /* 0x040fe400078f08ff */
[----:B------:R-:W-:Y:S02]  /*5ae0*/  SEL R4, RZ, 0xffffffff, P4 ;  /* 0xffffffffff047807 */ /* 0x000fe40002000000 */
[----:B------:R-:W-:Y:S01]  /*5af0*/  P2R R96, PR, RZ, 0x40 ;  /* 0x00000040ff607803 */ /* 0x000fe20000000000 */
[C---:B-1----:R-:W-:Y:S01]  /*5b00*/  IMAD.SHL.U32 R0, R39.reuse, 0x40, RZ ;  /* 0x0000004027007824 */ /* 0x042fe200078e00ff */
[----:B------:R-:W-:Y:S03]  /*5b10*/  LOP3.LUT R39, R39, 0xffe, RZ, 0xc0, !PT ;  /* 0x00000ffe27277812 */ /* 0x000fe600078ec0ff */
[----:B------:R-:W-:Y:S02]  /*5b20*/  @P6 SHF.L.U32 R7, R89, 0x1f, RZ ;  /* 0x0000001f59076819 */ /* 0x000fe400000006ff */
[----:B------:R-:W-:Y:S01]  /*5b30*/  @P2 SEL R4, R5, R4, !P3 ;  /* 0x0000000405042207 */ /* 0x000fe20005800000 */
[----:B------:R-:W-:Y:S01]  /*5b40*/  IMAD.IADD R39, R36, 0x1, -R39 ;  /* 0x0000000124277824 */ /* 0x000fe200078e0a27 */
[----:B------:R-:W1:Y:S01]  /*5b50*/  @P6 SYNCS.PHASECHK.TRANS64.TRYWAIT P1, [R2+URZ+0x50], R7 ;  /* 0x00005007020065a7 */ /* 0x000e6200080211ff */
[----:B------:R-:W-:Y:S02]  /*5b60*/  LOP3.LUT R0, R0, 0xffffff80, RZ, 0xc0, !PT ;  /* 0xffffff8000007812 */ /* 0x000fe400078ec0ff */
[----:B------:R-:W-:Y:S03]  /*5b70*/  LOP3.LUT R4, R4, 0x1, RZ, 0xc0, !PT ;  /* 0x0000000104047812 */ /* 0x000fe600078ec0ff */
[----:B------:R-:W-:Y:S01]  /*5b80*/  IMAD.IADD R0, R37, 0x1, R0 ;  /* 0x0000000125007824 */ /* 0x000fe200078e0200 */
[----:B------:R-:W-:Y:S03]  /*5b90*/  ISETP.NE.U32.AND P5, PT, R4, 0x1, PT ;  /* 0x000000010400780c */ /* 0x000fe60003fa5070 */
[----:B------:R-:W-:Y:S01]  /*5ba0*/  IMAD R39, R39, 0x100000, R0 ;  /* 0x0010000027277824 */ /* 0x000fe200078e0200 */
[----:B------:R-:W-:Y:S01]  /*5bb0*/  P2R R103, PR, RZ, 0x20 ;  /* 0x00000020ff677803 */ /* 0x000fe20000000000 */
[----:B------:R2:W4:Y:S01]  /*5bc0*/  SYNCS.PHASECHK.TRANS64.TRYWAIT P0, [R100+URZ+0xa0], R3 ;  /* 0x0000a003640075a7 */ /* 0x00052200080011ff */
[----:B-1----:R-:W-:Y:S01]  /*5bd0*/  @P6 SEL R102, RZ, 0x1, !P1 ;  /* 0x00000001ff666807 */ /* 0x002fe20004800000 */
[----:B--2---:R-:W-:Y:S06]  /*5be0*/  @!P6 BRA `(.L_x_95) ;  /* 0x000000000080e947 */ /* 0x004fec0003800000 */
[----:B------:R-:W-:Y:S01]  /*5bf0*/  @P5 IMAD R6, R90, 0x1000, R71 ;  /* 0x000010005a065824 */ /* 0x000fe200078e0247 */
[----:B------:R-:W1:Y:S01]  /*5c00*/  S2R R0, SR_CgaCtaId ;  /* 0x0000000000007919 */ /* 0x000e620000008800 */
[----:B------:R-:W-:Y:S01]  /*5c10*/  ISETP.NE.AND P1, PT, R102, RZ, PT ;  /* 0x000000ff6600720c */ /* 0x000fe20003f25270 */
[----:B------:R-:W-:Y:S01]  /*5c20*/  BSSY B0, `(.L_x_96) ;  /* 0x000000b000007945 */ /* 0x000fe20003800000 */
[----:B------:R-:W-:Y:S01]  /*5c30*/  @P5 VIADD R4, R6, UR44 ;  /* 0x0000002c06045c36 */ /* 0x000fe20008000000 */
[----:B------:R-:W-:Y:S02]  /*5c40*/  CS2R R74, SRZ ;  /* 0x00000000004a7805 */ /* 0x000fe4000001ff00 */
[----:B------:R-:W-:Y:S02]  /*5c50*/  CS2R R72, SRZ ;  /* 0x0000000000487805 */ /* 0x000fe4000001ff00 */
[----:B------:R-:W-:Y:S01]  /*5c60*/  CS2R R78, SRZ ;  /* 0x00000000004e7805 */ /* 0x000fe2000001ff00 */
[----:B------:R-:W-:Y:S01]  /*5c70*/  @P5 IMAD R4, R93, -0x10, R4 ;  /* 0xfffffff05d045824 */ /* 0x000fe200078e0204 */
[----:B------:R-:W-:Y:S04]  /*5c80*/  CS2R R76, SRZ ;  /* 0x00000000004c7805 */ /* 0x000fe8000001ff00 */
[----:B------:R-:W-:Y:S05]  /*5c90*/  @P1 BRA `(.L_x_97) ;  /* 0x00000000000c1947 */ /* 0x000fea0003800000 */
[----:B------:R-:W-:Y:S04]  /*5ca0*/  SHF.L.U32 R5, R89, 0x1f, RZ ;  /* 0x0000001f59057819 */ /* 0x000fe800000006ff */
[----:B------:R-:W2:Y:S02]  /*5cb0*/  SYNCS.PHASECHK.TRANS64.TRYWAIT P1, [R2+URZ+0x50], R5 ;  /* 0x00005005020075a7 */ /* 0x000ea400080211ff */
[----:B--2---:R-:W-:Y:S05]  /*5cc0*/  @!P1 BRA `(.L_x_98) ;  /* 0x00000024000c9947 */ /* 0x004fea0003800000 */
.L_x_97:
[----:B------:R-:W-:Y:S05]  /*5cd0*/  BSYNC B0 ;  /* 0x0000000000007941 */ /* 0x000fea0003800000 */
.L_x_96:
[----:B------:R-:W-:Y:S01]  /*5ce0*/  ISETP.NE.AND P1, PT, R103, RZ, PT ;  /* 0x000000ff6700720c */ /* 0x000fe20003f25270 */
[----:B--2---:R-:W-:Y:S02]  /*5cf0*/  VIADD R5, R2, 0x60 ;  /* 0x0000006002057836 */ /* 0x004fe40000000000 */
[----:B------:R-:W-:Y:S03]  /*5d00*/  VIADD R90, R90, 0x1 ;  /* 0x000000015a5a7836 */ /* 0x000fe60000000000 */
[----:B-1----:R-:W-:Y:S07]  /*5d10*/  PRMT R0, R0, 0x654, R5 ;  /* 0x0000065400007816 */ /* 0x002fee0000000005 */
[----:B------:R1:W2:Y:S04]  /*5d20*/  @P1 LDS.128 R72, [R6+UR44+0x200] ;  /* 0x0002002c06481984 */ /* 0x0002a80008000c00 */
[----:B------:R1:W1:Y:S01]  /*5d30*/  @P1 LDS.128 R76, [R4+0x210] ;  /* 0x00021000044c1984 */ /* 0x0002620000000c00 */
[C---:B------:R-:W-:Y:S01]  /*5d40*/  ISETP.NE.AND P1, PT, R90.reuse, 0x2, PT ;  /* 0x000000025a00780c */ /* 0x040fe20003f25270 */
[----:B------:R-:W-:Y:S01]  /*5d50*/  @!PT LDS RZ, [RZ] ;  /* 0x00000000fffff984 */ /* 0x000fe20000000800 */
[----:B------:R-:W-:Y:S01]  /*5d60*/  @!PT LDS RZ, [RZ] ;  /* 0x00000000fffff984 */ /* 0x000fe20000000800 */
[----:B------:R-:W-:Y:S01]  /*5d70*/  @!PT LDS RZ, [RZ] ;  /* 0x00000000fffff984 */ /* 0x000fe20000000800 */
[----:B------:R-:W-:Y:S01]  /*5d80*/  @!PT LDS RZ, [RZ] ;  /* 0x00000000fffff984 */ /* 0x000fe20000000800 */
[----:B------:R5:W-:Y:S06]  /*5d90*/  MEMBAR.ALL.CTA ;  /* 0x0000000000007992 */ /* 0x000bec0000008000 */
[----:B-----5:R-:W5:Y:S01]  /*5da0*/  FENCE.VIEW.ASYNC.S ;  /* 0x00000000000073c6 */ /* 0x020f620000000000 */
[----:B------:R-:W-:Y:S01]  /*5db0*/  SEL R90, R90, RZ, P1 ;  /* 0x000000ff5a5a7207 */ /* 0x000fe20000800000 */
[----:B-----5:R5:W-:Y:S02]  /*5dc0*/  SYNCS.ARRIVE.TRANS64.RED.A1T0 RZ, [R0+URZ], RZ ;  /* 0x000000ff00ff79a7 */ /* 0x020be400081004ff */
[----:B-----5:R-:W-:Y:S04]  /*5dd0*/  SEL R0, RZ, 0x1, P1 ;  /* 0x00000001ff007807 */ /* 0x020fe80000800000 */
[----:B--2---:R-:W-:Y:S02]  /*5de0*/  LOP3.LUT R89, R89, R0, RZ, 0x3c, !PT ;  /* 0x0000000059597212 */ /* 0x004fe400078e3cff */
.L_x_95:
[----:B------:R-:W-:Y:S05]  /*5df0*/  BSYNC B1 ;  /* 0x0000000000017941 */ /* 0x000fea0003800000 */
.L_x_94:
[----:B------:R-:W-:Y:S04]  /*5e00*/  SHF.R.U32.HI R0, RZ, 0x15, R39 ;  /* 0x00000015ff007819 */ /* 0x000fe80000011627 */
[----:B------:R-:W-:Y:S01]  /*5e10*/  LOP3.LUT P1, RZ, R0, 0x3, R85, 0x48, !PT ;  /* 0x0000000300ff7812 */ /* 0x000fe20007824855 */
[----:B------:R-:W-:Y:S01]  /*5e20*/  @!UPT UIADD3 URZ, UPT, UPT, URZ, URZ, URZ ;  /* 0x000000fffffff290 */ /* 0x000fe2000fffe0ff */
[----:B----4-:R-:W-:Y:S11]  /*5e30*/  @P0 BRA `(.L_x_99) ;  /* 0x0000000000080947 */ /* 0x010ff60003800000 */
[----:B------:R-:W2:Y:S02]  /*5e40*/  SYNCS.PHASECHK.TRANS64.TRYWAIT P0, [R100+URZ+0xa0], R3 ;  /* 0x0000a003640075a7 */ /* 0x000ea400080011ff */
[----:B--2---:R-:W-:Y:S05]  /*5e50*/  @!P0 BRA `(.L_x_100) ;  /* 0x0000002000bc8947 */ /* 0x004fea0003800000 */
.L_x_99:
[----:B------:R-:W-:Y:S05]  /*5e60*/  @!P1 BRA `(.L_x_101) ;  /* 0x0000000000409947 */ /* 0x000fea0003800000 */
[----:B------:R-:W4:Y:S01]  /*5e70*/  LDCU.64 UR8, c[0x4][0x70] ;  /* 0x01000e00ff0877ac */ /* 0x000f220008000a00 */
[----:B--2---:R-:W-:Y:S01]  /*5e80*/  MOV R3, 0x0 ;  /* 0x0000000000037802 */ /* 0x004fe20000000f00 */
[----:B------:R-:W-:Y:S02]  /*5e90*/  HFMA2 R12, -RZ, RZ, 0, 5.9604644775390625e-08 ;  /* 0x00000001ff0c7431 */ /* 0x000fe400000001ff */
[----:B------:R-:W-:Y:S02]  /*5ea0*/  IMAD.MOV.U32 R8, RZ, RZ, 0x192 ;  /* 0x00000192ff087424 */ /* 0x000fe400078e00ff */
[----:B------:R-:W-:Y:S01]  /*5eb0*/  IMAD.MOV.U32 R13, RZ, RZ, RZ ;  /* 0x000000ffff0d7224 */ /* 0x000fe200078e00ff */
[----:B------:R-:W2:Y:S01]  /*5ec0*/  LDCU.64 UR6, c[0x4][0x78] ;  /* 0x01000f00ff0677ac */ /* 0x000ea20008000a00 */
[----:B------:R-:W3:Y:S01]  /*5ed0*/  LDC.64 R2, c[0x4][R3] ;  /* 0x0100000003027b82 */ /* 0x000ee20000000a00 */
[----:B------:R-:W5:Y:S01]  /*5ee0*/  LDCU.64 UR4, c[0x4][0x10] ;  /* 0x01000200ff0477ac */ /* 0x000f620008000a00 */
[----:B----4-:R-:W-:Y:S01]  /*5ef0*/  MOV R5, UR9 ;  /* 0x0000000900057c02 */ /* 0x010fe20008000f00 */
[----:B-1----:R-:W-:Y:S01]  /*5f00*/  IMAD.U32 R4, RZ, RZ, UR8 ;  /* 0x00000008ff047e24 */ /* 0x002fe2000f8e00ff */
[----:B--2---:R-:W-:Y:S01]  /*5f10*/  MOV R7, UR7 ;  /* 0x0000000700077c02 */ /* 0x004fe20008000f00 */
[----:B------:R-:W-:Y:S01]  /*5f20*/  IMAD.U32 R6, RZ, RZ, UR6 ;  /* 0x00000006ff067e24 */ /* 0x000fe2000f8e00ff */
[----:B-----5:R-:W-:Y:S01]  /*5f30*/  MOV R11, UR5 ;  /* 0x00000005000b7c02 */ /* 0x020fe20008000f00 */
[----:B------:R-:W-:Y:S02]  /*5f40*/  IMAD.U32 R10, RZ, RZ, UR4 ;  /* 0x00000004ff0a7e24 */ /* 0x000fe4000f8e00ff */
[----:B------:R-:W-:Y:S07]  /*5f50*/  LEPC R20, `(.L_x_101) ;  /* 0x000000001014794e */ /* 0x000fee0000000000 */
[----:B---3--:R-:W-:Y:S05]  /*5f60*/  CALL.ABS.NOINC R2 ;  /* 0x0000000002007343 */ /* 0x008fea0003c00000 */
.L_x_101:
[-C--:B------:R-:W-:Y:S01]  /*5f70*/  F2FP.F16.E5M2.UNPACK_B R42, R72.reuse ;  /* 0x00000048ff2a723e */ /* 0x080fe200020004ff */
[----:B------:R-:W-:Y:S05]  /*5f80*/  WARPSYNC.ALL ;  /* 0x0000000000007948 */ /* 0x000fea0003800000 */
[----:B------:R-:W-:Y:S01]  /*5f90*/  R2UR UR4, R39 ;  /* 0x00000000270472ca */ /* 0x000fe200000e0000 */
[--C-:B------:R-:W-:Y:S01]  /*5fa0*/  HADD2.F32 R40, -RZ, R42.reuse.H0_H0 ;  /* 0x2000002aff287230 */ /* 0x100fe20000004100 */
[----:B------:R-:W-:Y:S01]  /*5fb0*/  F2FP.F16.E5M2.UNPACK_B R43, R72.H1 ;  /* 0x00000048ff2b723e */ /* 0x000fe200030004ff */
[----:B------:R-:W-:Y:S01]  /*5fc0*/  HADD2.F32 R42, -RZ, R42.H1_H1 ;  /* 0x3000002aff2a7230 */ /* 0x000fe20000004100 */
[-C--:B------:R-:W-:Y:S01]  /*5fd0*/  F2FP.F16.E5M2.UNPACK_B R45, R73.reuse ;  /* 0x00000049ff2d723e */ /* 0x080fe200020004ff */
[----:B------:R-:W-:Y:S01]  /*5fe0*/  BSSY.RECONVERGENT B0, `(.L_x_102) ;  /* 0x0000099000007945 */ /* 0x000fe20003800200 */
[----:B------:R-:W-:Y:S01]  /*5ff0*/  F2FP.F16.E5M2.UNPACK_B R47, R73.H1 ;  /* 0x00000049ff2f723e */ /* 0x000fe200030004ff */
[--C-:B------:R-:W-:Y:S01]  /*6000*/  HADD2.F32 R44, -RZ, R43.reuse.H0_H0 ;  /* 0x2000002bff2c7230 */ /* 0x100fe20000004100 */
[-C--:B------:R-:W-:Y:S01]  /*6010*/  F2FP.F16.E5M2.UNPACK_B R49, R74.reuse ;  /* 0x0000004aff31723e */ /* 0x080fe200020004ff */
[----:B------:R-:W-:Y:S01]  /*6020*/  HADD2.F32 R46, -RZ, R43.H1_H1 ;  /* 0x3000002bff2e7230 */ /* 0x000fe20000004100 */
[----:B------:R-:W-:Y:S01]  /*6030*/  F2FP.F16.E5M2.UNPACK_B R51, R74.H1 ;  /* 0x0000004aff33723e */ /* 0x000fe200030004ff */
[--C-:B------:R-:W-:Y:S01]  /*6040*/  HADD2.F32 R43, -RZ, R45.reuse.H0_H0 ;  /* 0x2000002dff2b7230 */ /* 0x100fe20000004100 */
[-C--:B------:R-:W-:Y:S01]  /*6050*/  F2FP.F16.E5M2.UNPACK_B R53, R75.reuse ;  /* 0x0000004bff35723e */ /* 0x080fe200020004ff */
[----:B-1----:R-:W-:Y:S01]  /*6060*/  LDTM.16dp32bit_t0_t15.x32 R4, tmem[UR4] ;  /* 0x00000004000479ee */ /* 0x002fe20008a80000 */
[----:B------:R-:W3:Y:S01]  /*6070*/  LDTM.16dp32bit_t16_t31.x32 R4, tmem[UR4+0x20] ;  /* 0x00002004000479ee */ /* 0x000ee20008aa0000 */
[----:B------:R-:W-:Y:S01]  /*6080*/  ISETP.NE.AND P6, PT, R96, RZ, PT ;  /* 0x000000ff6000720c */ /* 0x000fe20003fc5270 */
[----:B------:R-:W-:Y:S01]  /*6090*/  HADD2.F32 R48, -RZ, R45.H1_H1 ;  /* 0x3000002dff307230 */ /* 0x000fe20000004100 */
[----:B------:R-:W-:Y:S01]  /*60a0*/  IADD3 R109, PT, PT, R71, UR44, RZ ;  /* 0x0000002c476d7c10 */ /* 0x000fe2000fffe0ff */
[----:B------:R-:W-:Y:S01]  /*60b0*/  HADD2.F32 R52, -RZ, R49.H1_H1 ;  /* 0x30000031ff347230 */ /* 0x000fe20000004100 */
[----:B------:R-:W-:Y:S01]  /*60c0*/  SHF.L.U32 R108, R88, 0x4, RZ ;  /* 0x00000004586c7819 */ /* 0x000fe200000006ff */
[----:B------:R-:W-:Y:S01]  /*60d0*/  HADD2.F32 R56, -RZ, R53.H1_H1 ;  /* 0x30000035ff387230 */ /* 0x000fe20000004100 */
[----:B------:R-:W-:Y:S01]  /*60e0*/  F2FP.F16.E5M2.UNPACK_B R55, R75.H1 ;  /* 0x0000004bff37723e */ /* 0x000fe200030004ff */
[--C-:B------:R-:W-:Y:S01]  /*60f0*/  HADD2.F32 R45, -RZ, R47.reuse.H0_H0 ;  /* 0x2000002fff2d7230 */ /* 0x100fe20000004100 */
[----:B------:R-:W-:Y:S01]  /*6100*/  IADD3 R101, PT, PT, R109, R108, RZ ;  /* 0x0000006c6d657210 */ /* 0x000fe20007ffe0ff */
[----:B------:R-:W-:Y:S01]  /*6110*/  HADD2.F32 R50, -RZ, R47.H1_H1 ;  /* 0x3000002fff327230 */ /* 0x000fe20000004100 */
[-C--:B------:R-:W-:Y:S01]  /*6120*/  F2FP.F16.E5M2.UNPACK_B R57, R76.reuse ;  /* 0x0000004cff39723e */ /* 0x080fe200020004ff */
[----:B------:R-:W-:Y:S01]  /*6130*/  HADD2.F32 R47, -RZ, R49.H0_H0 ;  /* 0x20000031ff2f7230 */ /* 0x000fe20000004100 */
[----:B------:R-:W-:Y:S01]  /*6140*/  F2FP.F16.E5M2.UNPACK_B R59, R76.H1 ;  /* 0x0000004cff3b723e */ /* 0x000fe200030004ff */
[----:B------:R-:W-:Y:S01]  /*6150*/  HADD2.F32 R49, -RZ, R51.H0_H0 ;  /* 0x20000033ff317230 */ /* 0x000fe20000004100 */
[-C--:B------:R-:W-:Y:S01]  /*6160*/  F2FP.F16.E5M2.UNPACK_B R61, R77.reuse ;  /* 0x0000004dff3d723e */ /* 0x080fe200020004ff */
[----:B------:R-:W-:Y:S01]  /*6170*/  HADD2.F32 R60, -RZ, R57.H1_H1 ;  /* 0x30000039ff3c7230 */ /* 0x000fe20000004100 */
[----:B------:R-:W-:Y:S01]  /*6180*/  F2FP.F16.E5M2.UNPACK_B R63, R77.H1 ;  /* 0x0000004dff3f723e */ /* 0x000fe200030004ff */
[----:B------:R-:W-:Y:S01]  /*6190*/  HADD2.F32 R54, -RZ, R51.H1_H1 ;  /* 0x30000033ff367230 */ /* 0x000fe20000004100 */
[-C--:B------:R-:W-:Y:S01]  /*61a0*/  F2FP.F16.E5M2.UNPACK_B R65, R78.reuse ;  /* 0x0000004eff41723e */ /* 0x080fe200020004ff */
[----:B------:R-:W-:Y:S01]  /*61b0*/  HADD2.F32 R51, -RZ, R53.H0_H0 ;  /* 0x20000035ff337230 */ /* 0x000fe20000004100 */
[----:B------:R-:W-:Y:S01]  /*61c0*/  F2FP.F16.E5M2.UNPACK_B R67, R78.H1 ;  /* 0x0000004eff43723e */ /* 0x000fe200030004ff */
[----:B------:R-:W-:Y:S01]  /*61d0*/  HADD2.F32 R64, -RZ, R61.H1_H1 ;  /* 0x3000003dff407230 */ /* 0x000fe20000004100 */
[----:B------:R-:W-:Y:S01]  /*61e0*/  ISETP.NE.AND P0, PT, R95, RZ, PT ;  /* 0x000000ff5f00720c */ /* 0x000fe20003f05270 */
[C---:B---3--:R-:W-:Y:S01]  /*61f0*/  FMUL R0, R38.reuse, R4 ;  /* 0x0000000426007220 */ /* 0x048fe20000400000 */
[C---:B------:R-:W-:Y:S01]  /*6200*/  FMUL R2, R38.reuse, R5 ;  /* 0x0000000526027220 */ /* 0x040fe20000400000 */
[C---:B------:R-:W-:Y:S01]  /*6210*/  FMUL R4, R38.reuse, R8 ;  /* 0x0000000826047220 */ /* 0x040fe20000400000 */
[C---:B------:R-:W-:Y:S01]  /*6220*/  FMUL R5, R38.reuse, R9 ;  /* 0x0000000926057220 */ /* 0x040fe20000400000 */
[C---:B------:R-:W-:Y:S01]  /*6230*/  FFMA R0, R41.reuse, R40, R0 ;  /* 0x0000002829007223 */ /* 0x040fe20000000000 */
[C---:B------:R-:W-:Y:S01]  /*6240*/  FFMA R2, R41.reuse, R42, R2 ;  /* 0x0000002a29027223 */ /* 0x040fe20000000002 */
[C---:B------:R-:W-:Y:S01]  /*6250*/  FMUL R8, R38.reuse, R12 ;  /* 0x0000000c26087220 */ /* 0x040fe20000400000 */
[C---:B------:R-:W-:Y:S01]  /*6260*/  FMUL R9, R38.reuse, R13 ;  /* 0x0000000d26097220 */ /* 0x040fe20000400000 */
[C---:B------:R-:W-:Y:S01]  /*6270*/  FMUL R12, R38.reuse, R16 ;  /* 0x00000010260c7220 */ /* 0x040fe20000400000 */
[C---:B------:R-:W-:Y:S01]  /*6280*/  FMUL R13, R38.reuse, R17 ;  /* 0x00000011260d7220 */ /* 0x040fe20000400000 */
[C---:B------:R-:W-:Y:S01]  /*6290*/  FMUL R16, R38.reuse, R20 ;  /* 0x0000001426107220 */ /* 0x040fe20000400000 */
[C---:B------:R-:W-:Y:S01]  /*62a0*/  FMUL R17, R38.reuse, R21 ;  /* 0x0000001526117220 */ /* 0x040fe20000400000 */
[C---:B------:R-:W-:Y:S01]  /*62b0*/  FMUL R20, R38.reuse, R24 ;  /* 0x0000001826147220 */ /* 0x040fe20000400000 */
[C---:B------:R-:W-:Y:S01]  /*62c0*/  FMUL R21, R38.reuse, R25 ;  /* 0x0000001926157220 */ /* 0x040fe20000400000 */
[----:B------:R-:W-:Y:S02]  /*62d0*/  HADD2.F32 R68, -RZ, R65.H1_H1 ;  /* 0x30000041ff447230 */ /* 0x000fe40000004100 */
[C---:B------:R-:W-:Y:S01]  /*62e0*/  FMUL R24, R38.reuse, R28 ;  /* 0x0000001c26187220 */ /* 0x040fe20000400000 */
[C---:B------:R-:W-:Y:S01]  /*62f0*/  FMUL R25, R38.reuse, R29 ;  /* 0x0000001d26197220 */ /* 0x040fe20000400000 */
[C---:B------:R-:W-:Y:S01]  /*6300*/  FMUL R28, R38.reuse, R32 ;  /* 0x00000020261c7220 */ /* 0x040fe20000400000 */
[C---:B------:R-:W-:Y:S01]  /*6310*/  FMUL R29, R38.reuse, R33 ;  /* 0x00000021261d7220 */ /* 0x040fe20000400000 */
[C---:B--2---:R-:W-:Y:S01]  /*6320*/  FMUL R3, R38.reuse, R6 ;  /* 0x0000000626037220 */ /* 0x044fe20000400000 */
[C---:B------:R-:W-:Y:S01]  /*6330*/  FMUL R7, R38.reuse, R7 ;  /* 0x0000000726077220 */ /* 0x040fe20000400000 */
[C---:B------:R-:W-:Y:S01]  /*6340*/  FMUL R6, R38.reuse, R10 ;  /* 0x0000000a26067220 */ /* 0x040fe20000400000 */
[C---:B------:R-:W-:Y:S01]  /*6350*/  FMUL R11, R38.reuse, R11 ;  /* 0x0000000b260b7220 */ /* 0x040fe20000400000 */
[C---:B------:R-:W-:Y:S01]  /*6360*/  FFMA R3, R41.reuse, R44, R3 ;  /* 0x0000002c29037223 */ /* 0x040fe20000000003 */
[C---:B------:R-:W-:Y:S01]  /*6370*/  FFMA R7, R41.reuse, R46, R7 ;  /* 0x0000002e29077223 */ /* 0x040fe20000000007 */
[C---:B------:R-:W-:Y:S01]  /*6380*/  FFMA R4, R41.reuse, R43, R4 ;  /* 0x0000002b29047223 */ /* 0x040fe20000000004 */
[----:B------:R-:W-:Y:S01]  /*6390*/  F2FP.F16.E5M2.UNPACK_B R40, R79 ;  /* 0x0000004fff28723e */ /* 0x000fe200020004ff */
[C---:B------:R-:W-:Y:S01]  /*63a0*/  FFMA R5, R41.reuse, R48, R5 ;  /* 0x0000003029057223 */ /* 0x040fe20000000005 */
[C---:B------:R-:W-:Y:S01]  /*63b0*/  FFMA R6, R41.reuse, R45, R6 ;  /* 0x0000002d29067223 */ /* 0x040fe20000000006 */
[----:B------:R-:W-:Y:S01]  /*63c0*/  F2FP.F16.E5M2.UNPACK_B R42, R79.H1 ;  /* 0x0000004fff2a723e */ /* 0x000fe200030004ff */
[C---:B------:R-:W-:Y:S01]  /*63d0*/  FFMA R11, R41.reuse, R50, R11 ;  /* 0x00000032290b7223 */ /* 0x040fe2000000000b */
[----:B------:R-:W-:Y:S01]  /*63e0*/  FFMA R8, R41, R47, R8 ;  /* 0x0000002f29087223 */ /* 0x000fe20000000008 */
[----:B------:R-:W-:Y:S01]  /*63f0*/  F2FP.SATFINITE.E5M2.F32.PACK_AB_MERGE_C R97, R7, R3, RZ ;  /* 0x000000030761723e */ /* 0x000fe200048060ff */
[C---:B------:R-:W-:Y:S01]  /*6400*/  FFMA R9, R41.reuse, R52, R9 ;  /* 0x0000003429097223 */ /* 0x040fe20000000009 */
[----:B------:R-:W-:Y:S01]  /*6410*/  FMUL R10, R38, R14 ;  /* 0x0000000e260a7220 */ /* 0x000fe20000400000 */
[----:B------:R-:W-:Y:S01]  /*6420*/  LEA R109, R90, UR44, 0x3 ;  /* 0x0000002c5a6d7c11 */ /* 0x000fe2000f8e18ff */
[----:B------:R-:W-:Y:S01]  /*6430*/  FMUL R15, R38, R15 ;  /* 0x0000000f260f7220 */ /* 0x000fe20000400000 */
[--C-:B------:R-:W-:Y:S01]  /*6440*/  HADD2.F32 R53, -RZ, R55.reuse.H0_H0 ;  /* 0x20000037ff357230 */ /* 0x100fe20000004100 */
[----:B------:R-:W-:Y:S01]  /*6450*/  F2FP.SATFINITE.E5M2.F32.PACK_AB_MERGE_C R96, R2, R0, R97 ;  /* 0x000000000260723e */ /* 0x000fe20004806061 */
[----:B------:R-:W-:Y:S01]  /*6460*/  FFMA R10, R41, R49, R10 ;  /* 0x00000031290a7223 */ /* 0x000fe2000000000a */
[----:B------:R-:W-:Y:S01]  /*6470*/  F2FP.SATFINITE.E5M2.F32.PACK_AB_MERGE_C R97, R11, R6, RZ ;  /* 0x000000060b61723e */ /* 0x000fe200048060ff */
[C---:B------:R-:W-:Y:S01]  /*6480*/  FFMA R15, R41.reuse, R54, R15 ;  /* 0x00000036290f7223 */ /* 0x040fe2000000000f */
[C---:B------:R-:W-:Y:S01]  /*6490*/  FFMA R12, R41.reuse, R51, R12 ;  /* 0x00000033290c7223 */ /* 0x040fe2000000000c */
[----:B------:R-:W-:Y:S01]  /*64a0*/  FFMA R13, R41, R56, R13 ;  /* 0x00000038290d7223 */ /* 0x000fe2000000000d */
[----:B------:R-:W-:Y:S01]  /*64b0*/  F2FP.SATFINITE.E5M2.F32.PACK_AB_MERGE_C R97, R5, R4, R97 ;  /* 0x000000040561723e */ /* 0x000fe20004806061 */
[----:B------:R-:W-:Y:S01]  /*64c0*/  HADD2.F32 R58, -RZ, R55.H1_H1 ;  /* 0x30000037ff3a7230 */ /* 0x000fe20000004100 */
[----:B------:R-:W-:Y:S01]  /*64d0*/  F2FP.SATFINITE.E5M2.F32.PACK_AB_MERGE_C R98, R15, R10, RZ ;  /* 0x0000000a0f62723e */ /* 0x000fe200048060ff */
[----:B------:R-:W-:Y:S02]  /*64e0*/  HADD2.F32 R55, -RZ, R57.H0_H0 ;  /* 0x20000039ff377230 */ /* 0x000fe40000004100 */
[C---:B------:R-:W-:Y:S01]  /*64f0*/  FMUL R14, R38.reuse, R18 ;  /* 0x00000012260e7220 */ /* 0x040fe20000400000 */
[C---:B------:R-:W-:Y:S01]  /*6500*/  FMUL R19, R38.reuse, R19 ;  /* 0x0000001326137220 */ /* 0x040fe20000400000 */
[--C-:B------:R-:W-:Y:S02]  /*6510*/  HADD2.F32 R57, -RZ, R59.reuse.H0_H0 ;  /* 0x2000003bff397230 */ /* 0x100fe40000004100 */
[C---:B------:R-:W-:Y:S01]  /*6520*/  FMUL R18, R38.reuse, R22 ;  /* 0x0000001626127220 */ /* 0x040fe20000400000 */
[C---:B------:R-:W-:Y:S01]  /*6530*/  FFMA R14, R41.reuse, R53, R14 ;  /* 0x00000035290e7223 */ /* 0x040fe2000000000e */
[----:B------:R-:W-:Y:S02]  /*6540*/  HADD2.F32 R62, -RZ, R59.H1_H1 ;  /* 0x3000003bff3e7230 */ /* 0x000fe40000004100 */
[C---:B------:R-:W-:Y:S01]  /*6550*/  FFMA R19, R41.reuse, R58, R19 ;  /* 0x0000003a29137223 */ /* 0x040fe20000000013 */
[----:B------:R-:W-:Y:S02]  /*6560*/  HADD2.F32 R59, -RZ, R61.H0_H0 ;  /* 0x2000003dff3b7230 */ /* 0x000fe40000004100 */
[C---:B------:R-:W-:Y:S01]  /*6570*/  FMUL R23, R38.reuse, R23 ;  /* 0x0000001726177220 */ /* 0x040fe20000400000 */
[C---:B------:R-:W-:Y:S01]  /*6580*/  FFMA R16, R41.reuse, R55, R16 ;  /* 0x0000003729107223 */ /* 0x040fe20000000010 */
[C---:B------:R-:W-:Y:S01]  /*6590*/  FFMA R17, R41.reuse, R60, R17 ;  /* 0x0000003c29117223 */ /* 0x040fe20000000011 */
[--C-:B------:R-:W-:Y:S02]  /*65a0*/  HADD2.F32 R61, -RZ, R63.reuse.H0_H0 ;  /* 0x2000003fff3d7230 */ /* 0x100fe40000004100 */
[C---:B------:R-:W-:Y:S01]  /*65b0*/  FFMA R18, R41.reuse, R57, R18 ;  /* 0x0000003929127223 */ /* 0x040fe20000000012 */
[----:B------:R-:W-:Y:S02]  /*65c0*/  HADD2.F32 R66, -RZ, R63.H1_H1 ;  /* 0x3000003fff427230 */ /* 0x000fe40000004100 */
[C---:B------:R-:W-:Y:S01]  /*65d0*/  FMUL R22, R38.reuse, R26 ;  /* 0x0000001a26167220 */ /* 0x040fe20000400000 */
[----:B------:R-:W-:Y:S02]  /*65e0*/  HADD2.F32 R63, -RZ, R65.H0_H0 ;  /* 0x20000041ff3f7230 */ /* 0x000fe40000004100 */
[C---:B------:R-:W-:Y:S01]  /*65f0*/  FFMA R23, R41.reuse, R62, R23 ;  /* 0x0000003e29177223 */ /* 0x040fe20000000017 */
[C---:B------:R-:W-:Y:S01]  /*6600*/  FMUL R27, R38.reuse, R27 ;  /* 0x0000001b261b7220 */ /* 0x040fe20000400000 */
[C---:B------:R-:W-:Y:S01]  /*6610*/  FFMA R20, R41.reuse, R59, R20 ;  /* 0x0000003b29147223 */ /* 0x040fe20000000014 */
[C---:B------:R-:W-:Y:S01]  /*6620*/  FFMA R21, R41.reuse, R64, R21 ;  /* 0x0000004029157223 */ /* 0x040fe20000000015 */
[--C-:B------:R-:W-:Y:S02]  /*6630*/  HADD2.F32 R65, -RZ, R67.reuse.H0_H0 ;  /* 0x20000043ff417230 */ /* 0x100fe40000004100 */
[C---:B------:R-:W-:Y:S01]  /*6640*/  FFMA R22, R41.reuse, R61, R22 ;  /* 0x0000003d29167223 */ /* 0x040fe20000000016 */
[----:B------:R-:W-:Y:S02]  /*6650*/  HADD2.F32 R70, -RZ, R67.H1_H1 ;  /* 0x30000043ff467230 */ /* 0x000fe40000004100 */
[C---:B------:R-:W-:Y:S01]  /*6660*/  FMUL R26, R38.reuse, R30 ;  /* 0x0000001e261a7220 */ /* 0x040fe20000400000 */
[--C-:B------:R-:W-:Y:S02]  /*6670*/  HADD2.F32 R67, -RZ, R40.reuse.H0_H0 ;  /* 0x20000028ff437230 */ /* 0x100fe40000004100 */
[C---:B------:R-:W-:Y:S01]  /*6680*/  FFMA R27, R41.reuse, R66, R27 ;  /* 0x00000042291b7223 */ /* 0x040fe2000000001b */
[C---:B------:R-:W-:Y:S01]  /*6690*/  FMUL R31, R38.reuse, R31 ;  /* 0x0000001f261f7220 */ /* 0x040fe20000400000 */
[C---:B------:R-:W-:Y:S01]  /*66a0*/  FFMA R24, R41.reuse, R63, R24 ;  /* 0x0000003f29187223 */ /* 0x040fe20000000018 */
[----:B------:R-:W-:Y:S02]  /*66b0*/  HADD2.F32 R40, -RZ, R40.H1_H1 ;  /* 0x30000028ff287230 */ /* 0x000fe40000004100 */
[C---:B------:R-:W-:Y:S01]  /*66c0*/  FFMA R25, R41.reuse, R68, R25 ;  /* 0x0000004429197223 */ /* 0x040fe20000000019 */
[--C-:B------:R-:W-:Y:S02]  /*66d0*/  HADD2.F32 R69, -RZ, R42.reuse.H0_H0 ;  /* 0x2000002aff457230 */ /* 0x100fe40000004100 */
[C---:B------:R-:W-:Y:S01]  /*66e0*/  FFMA R26, R41.reuse, R65, R26 ;  /* 0x00000041291a7223 */ /* 0x040fe2000000001a */
[----:B------:R-:W-:Y:S02]  /*66f0*/  HADD2.F32 R42, -RZ, R42.H1_H1 ;  /* 0x3000002aff2a7230 */ /* 0x000fe40000004100 */
[C---:B------:R-:W-:Y:S01]  /*6700*/  FMUL R30, R38.reuse, R34 ;  /* 0x00000022261e7220 */ /* 0x040fe20000400000 */
[----:B------:R-:W-:Y:S01]  /*6710*/  FFMA R31, R41, R70, R31 ;  /* 0x00000046291f7223 */ /* 0x000fe2000000001f */
[----:B------:R-:W-:Y:S01]  /*6720*/  FMUL R35, R38, R35 ;  /* 0x0000002326237220 */ /* 0x000fe20000400000 */
[----:B------:R-:W-:Y:S01]  /*6730*/  F2FP.SATFINITE.E5M2.F32.PACK_AB_MERGE_C R99, R19, R14, RZ ;  /* 0x0000000e1363723e */ /* 0x000fe200048060ff */
[C---:B------:R-:W-:Y:S01]  /*6740*/  FFMA R28, R41.reuse, R67, R28 ;  /* 0x00000043291c7223 */ /* 0x040fe2000000001c */
[C---:B------:R-:W-:Y:S01]  /*6750*/  FFMA R29, R41.reuse, R40, R29 ;  /* 0x00000028291d7223 */ /* 0x040fe2000000001d */
[C---:B------:R-:W-:Y:S01]  /*6760*/  FFMA R30, R41.reuse, R69, R30 ;  /* 0x00000045291e7223 */ /* 0x040fe2000000001e */
[----:B------:R-:W-:Y:S01]  /*6770*/  FFMA R35, R41, R42, R35 ;  /* 0x0000002a29237223 */ /* 0x000fe20000000023 */
[----:B------:R-:W-:Y:S02]  /*6780*/  F2FP.SATFINITE.E5M2.F32.PACK_AB_MERGE_C R98, R9, R8, R98 ;  /* 0x000000080962723e */ /* 0x000fe40004806062 */
[----:B------:R-:W-:Y:S02]  /*6790*/  F2FP.SATFINITE.E5M2.F32.PACK_AB_MERGE_C R99, R13, R12, R99 ;  /* 0x0000000c0d63723e */ /* 0x000fe40004806063 */
[----:B------:R-:W-:Y:S02]  /*67a0*/  F2FP.SATFINITE.E5M2.F32.PACK_AB_MERGE_C R104, R23, R18, RZ ;  /* 0x000000121768723e */ /* 0x000fe400048060ff */
[----:B------:R-:W-:Y:S01]  /*67b0*/  F2FP.SATFINITE.E5M2.F32.PACK_AB_MERGE_C R105, R27, R22, RZ ;  /* 0x000000161b69723e */ /* 0x000fe200048060ff */
[----:B------:R1:W-:Y:S01]  /*67c0*/  STS.128 [R71+UR44+0x2200], R96 ;  /* 0x0022006047007988 */ /* 0x0003e20008000c2c */
[----:B------:R-:W-:Y:S02]  /*67d0*/  F2FP.SATFINITE.E5M2.F32.PACK_AB_MERGE_C R110, R31, R26, RZ ;  /* 0x0000001a1f6e723e */ /* 0x000fe400048060ff */
[----:B------:R-:W-:Y:S02]  /*67e0*/  F2FP.SATFINITE.E5M2.F32.PACK_AB_MERGE_C R111, R35, R30, RZ ;  /* 0x0000001e236f723e */ /* 0x000fe400048060ff */
[----:B------:R-:W-:Y:S02]  /*67f0*/  F2FP.SATFINITE.E5M2.F32.PACK_AB_MERGE_C R104, R17, R16, R104 ;  /* 0x000000101168723e */ /* 0x000fe40004806068 */
[----:B------:R-:W-:Y:S02]  /*6800*/  F2FP.SATFINITE.E5M2.F32.PACK_AB_MERGE_C R105, R21, R20, R105 ;  /* 0x000000141569723e */ /* 0x000fe40004806069 */
[----:B------:R-:W-:Y:S02]  /*6810*/  F2FP.SATFINITE.E5M2.F32.PACK_AB_MERGE_C R106, R25, R24, R110 ;  /* 0x00000018196a723e */ /* 0x000fe4000480606e */
[----:B------:R-:W-:Y:S02]  /*6820*/  F2FP.SATFINITE.E5M2.F32.PACK_AB_MERGE_C R107, R29, R28, R111 ;  /* 0x0000001c1d6b723e */ /* 0x000fe4000480606f */
[----:B------:R-:W-:Y:S03]  /*6830*/  @P6 SHF.L.U32 R110, R89, 0x1f, RZ ;  /* 0x0000001f596e6819 */ /* 0x000fe600000006ff */
[----:B------:R1:W-:Y:S01]  /*6840*/  STS.128 [R101+0x2210], R104 ;  /* 0x0022106865007388 */ /* 0x0003e20000000c00 */
[----:B------:R-:W-:Y:S01]  /*6850*/  @!PT LDS RZ, [RZ] ;  /* 0x00000000fffff984 */ /* 0x000fe20000000800 */
[----:B------:R-:W-:Y:S01]  /*6860*/  @!PT LDS RZ, [RZ] ;  /* 0x00000000fffff984 */ /* 0x000fe20000000800 */
[----:B------:R-:W-:Y:S01]  /*6870*/  @!PT LDS RZ, [RZ] ;  /* 0x00000000fffff984 */ /* 0x000fe20000000800 */
[----:B------:R-:W-:Y:S01]  /*6880*/  @!PT LDS RZ, [RZ] ;  /* 0x00000000fffff984 */ /* 0x000fe20000000800 */
[----:B------:R2:W-:Y:S07]  /*6890*/  MEMBAR.ALL.CTA ;  /* 0x0000000000007992 */ /* 0x0005ee0000008000 */
[----:B--2---:R-:W2:Y:S02]  /*68a0*/  FENCE.VIEW.ASYNC.S ;  /* 0x00000000000073c6 */ /* 0x004ea40000000000 */
[----:B--2---:R-:W-:Y:S06]  /*68b0*/  BAR.SYNC.DEFER_BLOCKING 0x1, 0x80 ;  /* 0x0042000000007b1d */ /* 0x004fec0000010000 */
[----:B------:R-:W-:Y:S05]  /*68c0*/  @P0 BRA `(.L_x_103) ;  /* 0x0000000000280947 */ /* 0x000fea0003800000 */
[----:B------:R-:W2:Y:S01]  /*68d0*/  LDCU.64 UR6, c[0x0][0x348] ;  /* 0x00006900ff0677ac */ /* 0x000ea20008000a00 */
[----:B------:R-:W-:Y:S01]  /*68e0*/  UIADD3 UR4, UPT, UPT, UR44, 0x2200, URZ ;  /* 0x000022002c047890 */ /* 0x000fe2000fffe0ff */
[----:B------:R-:W-:Y:S05]  /*68f0*/  UMOV UR51, UR36 ;  /* 0x0000002400337c82 */ /* 0x000fea0008000000 */
[----:B------:R-:W-:Y:S04]  /*6900*/  MOV R94, UR4 ;  /* 0x00000004005e7c02 */ /* 0x000fe80008000f00 */
[----:B------:R-:W-:Y:S01]  /*6910*/  R2UR UR48, R94 ;  /* 0x000000005e3072ca */ /* 0x000fe200000e0000 */
[----:B--2---:R-:W-:Y:S04]  /*6920*/  UIADD3 UR4, UP0, UPT, UR6, 0x680, URZ ;  /* 0x0000068006047890 */ /* 0x004fe8000ff1e0ff */
[----:B------:R-:W-:Y:S09]  /*6930*/  UIADD3.X UR5, UPT, UPT, URZ, UR7, URZ, UP0, !UPT ;  /* 0x00000007ff057290 */ /* 0x000ff200087fe4ff */
[----:B------:R2:W-:Y:S01]  /*6940*/  UTMASTG.3D [UR48], [UR4] ;  /* 0x00000030040073b5 */ /* 0x0005e20008010000 */
[----:B------:R0:W-:Y:S01]  /*6950*/  UTMACMDFLUSH ;  /* 0x00000000000079b7 */ /* 0x0001e20000000000 */
[----:B--2---:R-:W-:Y:S04]  /*6960*/  DEPBAR.LE SB0, 0x1 ;  /* 0x000080400000791a */ /* 0x004fe80000000000 */
.L_x_103:
[----:B------:R-:W-:Y:S05]  /*6970*/  BSYNC.RECONVERGENT B0 ;  /* 0x0000000000007941 */ /* 0x000fea0003800200 */
.L_x_102:
[----:B------:R-:W-:Y:S06]  /*6980*/  BAR.SYNC.DEFER_BLOCKING 0x1, 0x80 ;  /* 0x0042000000007b1d */ /* 0x000fec0000010000 */
[----:B------:R-:W2:Y:S01]  /*6990*/  @P6 SYNCS.PHASECHK.TRANS64.TRYWAIT P0, [R109+URZ+0x50], R110 ;  /* 0x0000506e6d0065a7 */ /* 0x000ea200080011ff */
[----:B------:R-:W-:Y:S01]  /*69a0*/  BSSY B1, `(.L_x_104) ;  /* 0x0000020000017945 */ /* 0x000fe20003800000 */
[----:B--2---:R-:W-:Y:S03]  /*69b0*/  @P6 SEL R102, RZ, 0x1, !P0 ;  /* 0x00000001ff666807 */ /* 0x004fe60004000000 */
[----:B------:R-:W-:Y:S05]  /*69c0*/  @!P6 BRA `(.L_x_105) ;  /* 0x000000000074e947 */ /* 0x000fea0003800000 */
[----:B------:R-:W-:Y:S01]  /*69d0*/  ISETP.NE.AND P1, PT, R103, RZ, PT ;  /* 0x000000ff6700720c */ /* 0x000fe20003f25270 */
[----:B------:R-:W2:Y:S01]  /*69e0*/  S2R R0, SR_CgaCtaId ;  /* 0x0000000000007919 */ /* 0x000ea20000008800 */
[----:B------:R-:W-:Y:S01]  /*69f0*/  ISETP.NE.AND P0, PT, R102, RZ, PT ;  /* 0x000000ff6600720c */ /* 0x000fe20003f05270 */
[----:B------:R-:W-:Y:S10]  /*6a00*/  BSSY B0, `(.L_x_106) ;  /* 0x0000008000007945 */ /* 0x000ff40003800000 */
[----:B------:R-:W-:Y:S05]  /*6a10*/  @P1 IMAD R2, R90, 0x1000, R71 ;  /* 0x000010005a021824 */ /* 0x000fea00078e0247 */
[----:B------:R-:W-:Y:S05]  /*6a20*/  @P1 IADD3 R3, PT, PT, R2, UR44, RZ ;  /* 0x0000002c02031c10 */ /* 0x000fea000fffe0ff */
[----:B------:R-:W-:Y:S01]  /*6a30*/  @P1 IMAD.IADD R3, R3, 0x1, R108 ;  /* 0x0000000103031824 */ /* 0x000fe200078e026c */
[----:B------:R-:W-:Y:S06]  /*6a40*/  @P0 BRA `(.L_x_107) ;  /* 0x00000000000c0947 */ /* 0x000fec0003800000 */
[----:B------:R-:W-:Y:S04]  /*6a50*/  SHF.L.U32 R4, R89, 0x1f, RZ ;  /* 0x0000001f59047819 */ /* 0x000fe800000006ff */
[----:B------:R-:W3:Y:S02]  /*6a60*/  SYNCS.PHASECHK.TRANS64.TRYWAIT P0, [R109+URZ+0x50], R4 ;  /* 0x000050046d0075a7 */ /* 0x000ee400080011ff */
[----:B---3--:R-:W-:Y:S05]  /*6a70*/  @!P0 BRA `(.L_x_108) ;  /* 0x0000001400c88947 */ /* 0x008fea0003800000 */
.L_x_107:
[----:B------:R-:W-:Y:S05]  /*6a80*/  BSYNC B0 ;  /* 0x0000000000007941 */ /* 0x000fea0003800000 */
.L_x_106:
[----:B------:R-:W-:Y:S01]  /*6a90*/  ISETP.NE.AND P0, PT, R103, RZ, PT ;  /* 0x000000ff6700720c */ /* 0x000fe20003f05270 */
[----:B---3--:R-:W-:Y:S02]  /*6aa0*/  VIADD R109, R109, 0x60 ;  /* 0x000000606d6d7836 */ /* 0x008fe40000000000 */
[----:B------:R-:W-:Y:S03]  /*6ab0*/  VIADD R90, R90, 0x1 ;  /* 0x000000015a5a7836 */ /* 0x000fe60000000000 */
[----:B--2---:R-:W-:Y:S07]  /*6ac0*/  PRMT R0, R0, 0x654, R109 ;  /* 0x0000065400007816 */ /* 0x004fee000000006d */
[----:B------:R2:W3:Y:S04]  /*6ad0*/  @P0 LDS.128 R72, [R2+UR44+0x200] ;  /* 0x0002002c02480984 */ /* 0x0004e80008000c00 */
[----:B------:R2:W4:Y:S01]  /*6ae0*/  @P0 LDS.128 R76, [R3+0x210] ;  /* 0x00021000034c0984 */ /* 0x0005220000000c00 */
        /* <DEDUP_REMOVED lines=10> */
[----:B--23--:R-:W-:Y:S02]  /*6b90*/  LOP3.LUT R89, R89, R0, RZ, 0x3c, !PT ;  /* 0x0000000059597212 */ /* 0x00cfe400078e3cff */
.L_x_105:
[----:B------:R-:W-:Y:S05]  /*6ba0*/  BSYNC B1 ;  /* 0x0000000000017941 */ /* 0x000fea0003800000 */
.L_x_104:
[----:B------:R-:W-:Y:S05]  /*6bb0*/  VIADD R0, R39, 0x40 ;  /* 0x0000004027007836 */ /* 0x000fea0000000000 */
[----:B------:R-:W-:Y:S04]  /*6bc0*/  SHF.R.U32.HI R0, RZ, 0x15, R0 ;  /* 0x00000015ff007819 */ /* 0x000fe80000011600 */
[----:B------:R-:W-:Y:S11]  /*6bd0*/  LOP3.LUT P0, RZ, R0, 0x3, R85, 0x48, !PT ;  /* 0x0000000300ff7812 */ /* 0x000ff60007804855 */
[----:B------:R-:W-:Y:S02]  /*6be0*/  @!UPT UIADD3 URZ, UPT, UPT, URZ, URZ, URZ ;  /* 0x000000fffffff290 */ /* 0x000fe4000fffe0ff */
[----:B------:R-:W-:Y:S05]  /*6bf0*/  @!P0 BRA `(.L_x_109) ;  /* 0x0000000000408947 */ /* 0x000fea0003800000 */
[----:B------:R-:W2:Y:S01]  /*6c00*/  LDCU.64 UR8, c[0x4][0x70] ;  /* 0x01000e00ff0877ac */ /* 0x000ea20008000a00 */
[----:B------:R-:W-:Y:S01]  /*6c10*/  MOV R3, 0x0 ;  /* 0x0000000000037802 */ /* 0x000fe20000000f00 */
[----:B------:R-:W-:Y:S02]  /*6c20*/  HFMA2 R12, -RZ, RZ, 0, 5.9604644775390625e-08 ;  /* 0x00000001ff0c7431 */ /* 0x000fe400000001ff */
[----:B------:R-:W-:Y:S02]  /*6c30*/  IMAD.MOV.U32 R8, RZ, RZ, 0x192 ;  /* 0x00000192ff087424 */ /* 0x000fe400078e00ff */
[----:B------:R-:W-:Y:S01]  /*6c40*/  IMAD.MOV.U32 R13, RZ, RZ, RZ ;  /* 0x000000ffff0d7224 */ /* 0x000fe200078e00ff */
[----:B------:R-:W3:Y:S01]  /*6c50*/  LDCU.64 UR6, c[0x4][0x78] ;  /* 0x01000f00ff0677ac */ /* 0x000ee20008000a00 */
[----:B------:R-:W1:Y:S01]  /*6c60*/  LDC.64 R2, c[0x4][R3] ;  /* 0x0100000003027b82 */ /* 0x000e620000000a00 */
[----:B------:R-:W5:Y:S01]  /*6c70*/  LDCU.64 UR4, c[0x4][0x10] ;  /* 0x01000200ff0477ac */ /* 0x000f620008000a00 */
[----:B--2---:R-:W-:Y:S01]  /*6c80*/  MOV R5, UR9 ;  /* 0x0000000900057c02 */ /* 0x004fe20008000f00 */
[----:B------:R-:W-:Y:S01]  /*6c90*/  IMAD.U32 R4, RZ, RZ, UR8 ;  /* 0x00000008ff047e24 */ /* 0x000fe2000f8e00ff */
[----:B---3--:R-:W-:Y:S01]  /*6ca0*/  MOV R7, UR7 ;  /* 0x0000000700077c02 */ /* 0x008fe20008000f00 */
[----:B------:R-:W-:Y:S01]  /*6cb0*/  IMAD.U32 R6, RZ, RZ, UR6 ;  /* 0x00000006ff067e24 */ /* 0x000fe2000f8e00ff */
[----:B-----5:R-:W-:Y:S01]  /*6cc0*/  MOV R11, UR5 ;  /* 0x00000005000b7c02 */ /* 0x020fe20008000f00 */
[----:B------:R-:W-:Y:S02]  /*6cd0*/  IMAD.U32 R10, RZ, RZ, UR4 ;  /* 0x00000004ff0a7e24 */ /* 0x000fe4000f8e00ff */
[----:B------:R-:W-:Y:S07]  /*6ce0*/  LEPC R20, `(.L_x_109) ;  /* 0x000000001014794e */ /* 0x000fee0000000000 */
[----:B-1--4-:R-:W-:Y:S05]  /*6cf0*/  CALL.ABS.NOINC R2 ;  /* 0x0000000002007343 */ /* 0x012fea0003c00000 */
.L_x_109:
[----:B------:R-:W-:Y:S01]  /*6d00*/  ISETP.NE.AND P0, PT, R95, RZ, PT ;  /* 0x000000ff5f00720c */ /* 0x000fe20003f05270 */
[----:B------:R-:W-:Y:S05]  /*6d10*/  WARPSYNC.ALL ;  /* 0x0000000000007948 */ /* 0x000fea0003800000 */
[----:B------:R-:W-:Y:S01]  /*6d20*/  R2UR UR4, R39 ;  /* 0x00000000270472ca */ /* 0x000fe200000e0000 */
[----:B------:R-:W2:Y:S01]  /*6d30*/  S2UR UR6, SR_CgaCtaId ;  /* 0x00000000000679c3 */ /* 0x000ea20000008800 */
[-C--:B------:R-:W-:Y:S01]  /*6d40*/  F2FP.F16.E5M2.UNPACK_B R42, R72.reuse ;  /* 0x00000048ff2a723e */ /* 0x080fe200020004ff */
[----:B------:R-:W-:Y:S01]  /*6d50*/  BSSY.RECONVERGENT B0, `(.L_x_110) ;  /* 0x000009c000007945 */ /* 0x000fe20003800200 */
[----:B------:R-:W-:Y:S02]  /*6d60*/  F2FP.F16.E5M2.UNPACK_B R72, R72.H1 ;  /* 0x00000048ff48723e */ /* 0x000fe400030004ff */
[-C--:B------:R-:W-:Y:S01]  /*6d70*/  F2FP.F16.E5M2.UNPACK_B R46, R73.reuse ;  /* 0x00000049ff2e723e */ /* 0x080fe200020004ff */
[--C-:B------:R-:W-:Y:S01]  /*6d80*/  HADD2.F32 R40, -RZ, R42.reuse.H0_H0 ;  /* 0x2000002aff287230 */ /* 0x100fe20000004100 */
[----:B------:R-:W-:Y:S01]  /*6d90*/  F2FP.F16.E5M2.UNPACK_B R73, R73.H1 ;  /* 0x00000049ff49723e */ /* 0x000fe200030004ff */
[----:B------:R-:W-:Y:S01]  /*6da0*/  HADD2.F32 R42, -RZ, R42.H1_H1 ;  /* 0x3000002aff2a7230 */ /* 0x000fe20000004100 */
[-C--:B------:R-:W-:Y:S01]  /*6db0*/  F2FP.F16.E5M2.UNPACK_B R50, R74.reuse ;  /* 0x0000004aff32723e */ /* 0x080fe200020004ff */
[----:B------:R-:W-:Y:S01]  /*6dc0*/  HADD2.F32 R43, -RZ, R72.H0_H0 ;  /* 0x20000048ff2b7230 */ /* 0x000fe20000004100 */
[----:B------:R-:W-:Y:S01]  /*6dd0*/  F2FP.F16.E5M2.UNPACK_B R74, R74.H1 ;  /* 0x0000004aff4a723e */ /* 0x000fe200030004ff */
[----:B------:R-:W-:Y:S01]  /*6de0*/  LDTM.16dp32bit_t0_t15.x32 R4, tmem[UR4+0x40] ;  /* 0x00004004000479ee */ /* 0x000fe20008a80000 */
[----:B------:R-:W3:Y:S01]  /*6df0*/  LDTM.16dp32bit_t16_t31.x32 R4, tmem[UR4+0x60] ;  /* 0x00006004000479ee */ /* 0x000ee20008aa0000 */
[----:B------:R-:W-:Y:S01]  /*6e00*/  NOP ;  /* 0x0000000000007918 */ /* 0x000fe20000000000 */
[--C-:B------:R-:W-:Y:S01]  /*6e10*/  HADD2.F32 R45, -RZ, R46.reuse.H0_H0 ;  /* 0x2000002eff2d7230 */ /* 0x100fe20000004100 */
[----:B------:R-:W-:Y:S01]  /*6e20*/  R2UR UR5, R100 ;  /* 0x00000000640572ca */ /* 0x000fe200000e0000 */
[----:B------:R-:W-:Y:S01]  /*6e30*/  HADD2.F32 R46, -RZ, R46.H1_H1 ;  /* 0x3000002eff2e7230 */ /* 0x000fe20000004100 */
[----:B------:R-:W-:Y:S01]  /*6e40*/  F2FP.F16.E5M2.UNPACK_B R54, R75 ;  /* 0x0000004bff36723e */ /* 0x000fe200020004ff */
[--C-:B------:R-:W-:Y:S01]  /*6e50*/  HADD2.F32 R49, -RZ, R50.reuse.H0_H0 ;  /* 0x20000032ff317230 */ /* 0x100fe20000004100 */
[----:B----4-:R-:W-:Y:S01]  /*6e60*/  F2FP.F16.E5M2.UNPACK_B R58, R76 ;  /* 0x0000004cff3a723e */ /* 0x010fe200020004ff */
[----:B------:R-:W-:Y:S01]  /*6e70*/  HADD2.F32 R50, -RZ, R50.H1_H1 ;  /* 0x30000032ff327230 */ /* 0x000fe20000004100 */
[----:B------:R-:W-:Y:S01]  /*6e80*/  F2FP.F16.E5M2.UNPACK_B R62, R77 ;  /* 0x0000004dff3e723e */ /* 0x000fe200020004ff */
[--C-:B------:R-:W-:Y:S01]  /*6e90*/  HADD2.F32 R53, -RZ, R54.reuse.H0_H0 ;  /* 0x20000036ff357230 */ /* 0x100fe20000004100 */
[----:B------:R-:W-:Y:S01]  /*6ea0*/  F2FP.F16.E5M2.UNPACK_B R66, R78 ;  /* 0x0000004eff42723e */ /* 0x000fe200020004ff */
[----:B------:R-:W-:Y:S01]  /*6eb0*/  HADD2.F32 R54, -RZ, R54.H1_H1 ;  /* 0x30000036ff367230 */ /* 0x000fe20000004100 */
[----:B------:R-:W-:Y:S01]  /*6ec0*/  F2FP.F16.E5M2.UNPACK_B R69, R79 ;  /* 0x0000004fff45723e */ /* 0x000fe200020004ff */
[--C-:B------:R-:W-:Y:S01]  /*6ed0*/  HADD2.F32 R57, -RZ, R58.reuse.H0_H0 ;  /* 0x2000003aff397230 */ /* 0x100fe20000004100 */
[----:B------:R-:W-:Y:S01]  /*6ee0*/  F2FP.F16.E5M2.UNPACK_B R75, R75.H1 ;  /* 0x0000004bff4b723e */ /* 0x000fe200030004ff */
[----:B------:R-:W-:Y:S01]  /*6ef0*/  UIADD3 UR4, UPT, UPT, UR5, 0xc0, URZ ;  /* 0x000000c005047890 */ /* 0x000fe2000fffe0ff */
[----:B------:R-:W-:Y:S01]  /*6f00*/  HADD2.F32 R59, -RZ, R58.H1_H1 ;  /* 0x3000003aff3b7230 */ /* 0x000fe20000004100 */
[----:B------:R-:W-:Y:S01]  /*6f10*/  F2FP.F16.E5M2.UNPACK_B R76, R76.H1 ;  /* 0x0000004cff4c723e */ /* 0x000fe200030004ff */
[--C-:B------:R-:W-:Y:S01]  /*6f20*/  HADD2.F32 R61, -RZ, R62.reuse.H0_H0 ;  /* 0x2000003eff3d7230 */ /* 0x100fe20000004100 */
[----:B------:R-:W-:Y:S01]  /*6f30*/  F2FP.F16.E5M2.UNPACK_B R77, R77.H1 ;  /* 0x0000004dff4d723e */ /* 0x000fe200030004ff */
[----:B------:R-:W-:Y:S01]  /*6f40*/  HADD2.F32 R62, -RZ, R62.H1_H1 ;  /* 0x3000003eff3e7230 */ /* 0x000fe20000004100 */
[----:B------:R-:W-:Y:S01]  /*6f50*/  F2FP.F16.E5M2.UNPACK_B R78, R78.H1 ;  /* 0x0000004eff4e723e */ /* 0x000fe200030004ff */
[--C-:B------:R-:W-:Y:S01]  /*6f60*/  HADD2.F32 R65, -RZ, R66.reuse.H0_H0 ;  /* 0x20000042ff417230 */ /* 0x100fe20000004100 */
[----:B--2---:R-:W-:Y:S01]  /*6f70*/  UPRMT UR4, UR6, 0x654, UR4 ;  /* 0x0000065406047896 */ /* 0x004fe20008000004 */
        /* <DEDUP_REMOVED lines=8> */
[----:B------:R-:W-:Y:S01]  /*7000*/  SYNCS.ARRIVE.TRANS64.RED.A1T0 RZ, [UR4], RZ ;  /* 0x000000ffffff79a7 */ /* 0x000fe20008100404 */
        /* <DEDUP_REMOVED lines=15> */
[--C-:B------:R-:W-:Y:S02]  /*7100*/  HADD2.F32 R47, -RZ, R73.reuse.H0_H0 ;  /* 0x20000049ff2f7230 */ /* 0x100fe40000004100 */
[C---:B------:R-:W-:Y:S01]  /*7110*/  FMUL R10, R38.reuse, R10 ;  /* 0x0000000a260a7220 */ /* 0x040fe20000400000 */
[C---:B------:R-:W-:Y:S01]  /*7120*/  FFMA R6, R41.reuse, R43, R6 ;  /* 0x0000002b29067223 */ /* 0x040fe20000000006 */
[----:B------:R-:W-:Y:S02]  /*7130*/  HADD2.F32 R48, -RZ, R73.H1_H1 ;  /* 0x30000049ff307230 */ /* 0x000fe40000004100 */
[C---:B------:R-:W-:Y:S01]  /*7140*/  FFMA R7, R41.reuse, R44, R7 ;  /* 0x0000002c29077223 */ /* 0x040fe20000000007 */
[C---:B------:R-:W-:Y:S01]  /*7150*/  FFMA R8, R41.reuse, R45, R8 ;  /* 0x0000002d29087223 */ /* 0x040fe20000000008 */
[C---:B------:R-:W-:Y:S01]  /*7160*/  FFMA R9, R41.reuse, R46, R9 ;  /* 0x0000002e29097223 */ /* 0x040fe20000000009 */
[----:B------:R-:W-:Y:S01]  /*7170*/  FFMA R10, R41, R47, R10 ;  /* 0x0000002f290a7223 */ /* 0x000fe2000000000a */
[----:B------:R-:W-:Y:S01]  /*7180*/  HADD2.F32 R43, -RZ, R69.H0_H0 ;  /* 0x20000045ff2b7230 */ /* 0x000fe20000004100 */
[----:B-1----:R-:W-:Y:S01]  /*7190*/  F2FP.SATFINITE.E5M2.F32.PACK_AB_MERGE_C R96, R7, R6, RZ ;  /* 0x000000060760723e */ /* 0x002fe200048060ff */
[C---:B------:R-:W-:Y:S01]  /*71a0*/  FMUL R11, R38.reuse, R11 ;  /* 0x0000000b260b7220 */ /* 0x040fe20000400000 */
[--C-:B------:R-:W-:Y:S02]  /*71b0*/  HADD2.F32 R51, -RZ, R74.reuse.H0_H0 ;  /* 0x2000004aff337230 */ /* 0x100fe40000004100 */
[C---:B------:R-:W-:Y:S01]  /*71c0*/  FMUL R14, R38.reuse, R14 ;  /* 0x0000000e260e7220 */ /* 0x040fe20000400000 */
[----:B------:R-:W-:Y:S01]  /*71d0*/  HADD2.F32 R52, -RZ, R74.H1_H1 ;  /* 0x3000004aff347230 */ /* 0x000fe20000004100 */
[----:B------:R-:W-:Y:S01]  /*71e0*/  F2FP.SATFINITE.E5M2.F32.PACK_AB_MERGE_C R96, R5, R4, R96 ;  /* 0x000000040560723e */ /* 0x000fe20004806060 */
[C---:B------:R-:W-:Y:S01]  /*71f0*/  FFMA R11, R41.reuse, R48, R11 ;  /* 0x00000030290b7223 */ /* 0x040fe2000000000b */
[C---:B------:R-:W-:Y:S01]  /*7200*/  FFMA R12, R41.reuse, R49, R12 ;  /* 0x00000031290c7223 */ /* 0x040fe2000000000c */
[C---:B------:R-:W-:Y:S01]  /*7210*/  FFMA R13, R41.reuse, R50, R13 ;  /* 0x00000032290d7223 */ /* 0x040fe2000000000d */
[----:B------:R-:W-:Y:S01]  /*7220*/  FFMA R14, R41, R51, R14 ;  /* 0x00000033290e7223 */ /* 0x000fe2000000000e */
[C---:B------:R-:W-:Y:S01]  /*7230*/  FMUL R15, R38.reuse, R15 ;  /* 0x0000000f260f7220 */ /* 0x040fe20000400000 */
[----:B------:R-:W-:Y:S01]  /*7240*/  F2FP.F16.E5M2.UNPACK_B R79, R79.H1 ;  /* 0x0000004fff4f723e */ /* 0x000fe200030004ff */
[--C-:B------:R-:W-:Y:S01]  /*7250*/  HADD2.F32 R55, -RZ, R75.reuse.H0_H0 ;  /* 0x2000004bff377230 */ /* 0x100fe20000004100 */
[----:B------:R-:W-:Y:S01]  /*7260*/  F2FP.SATFINITE.E5M2.F32.PACK_AB_MERGE_C R97, R11, R10, RZ ;  /* 0x0000000a0b61723e */ /* 0x000fe200048060ff */
[C---:B------:R-:W-:Y:S01]  /*7270*/  FFMA R15, R41.reuse, R52, R15 ;  /* 0x00000034290f7223 */ /* 0x040fe2000000000f */
[C---:B------:R-:W-:Y:S01]  /*7280*/  FFMA R16, R41.reuse, R53, R16 ;  /* 0x0000003529107223 */ /* 0x040fe20000000010 */
[----:B------:R-:W-:Y:S01]  /*7290*/  FFMA R17, R41, R54, R17 ;  /* 0x0000003629117223 */ /* 0x000fe20000000011 */
[----:B------:R-:W-:Y:S01]  /*72a0*/  F2FP.SATFINITE.E5M2.F32.PACK_AB_MERGE_C R97, R9, R8, R97 ;  /* 0x000000080961723e */ /* 0x000fe20004806061 */
[----:B------:R-:W-:Y:S01]  /*72b0*/  HADD2.F32 R56, -RZ, R75.H1_H1 ;  /* 0x3000004bff387230 */ /* 0x000fe20000004100 */
[----:B------:R-:W-:Y:S01]  /*72c0*/  F2FP.SATFINITE.E5M2.F32.PACK_AB_MERGE_C R98, R15, R14, RZ ;  /* 0x0000000e0f62723e */ /* 0x000fe200048060ff */
[C---:B------:R-:W-:Y:S01]  /*72d0*/  FMUL R18, R38.reuse, R18 ;  /* 0x0000001226127220 */ /* 0x040fe20000400000 */
[C---:B------:R-:W-:Y:S01]  /*72e0*/  FMUL R19, R38.reuse, R19 ;  /* 0x0000001326137220 */ /* 0x040fe20000400000 */
[--C-:B------:R-:W-:Y:S02]  /*72f0*/  HADD2.F32 R58, -RZ, R76.reuse.H0_H0 ;  /* 0x2000004cff3a7230 */ /* 0x100fe40000004100 */
[C---:B------:R-:W-:Y:S01]  /*7300*/  FMUL R3, R38.reuse, R22 ;  /* 0x0000001626037220 */ /* 0x040fe20000400000 */
[C---:B------:R-:W-:Y:S01]  /*7310*/  FFMA R18, R41.reuse, R55, R18 ;  /* 0x0000003729127223 */ /* 0x040fe20000000012 */
[----:B------:R-:W-:Y:S02]  /*7320*/  HADD2.F32 R60, -RZ, R76.H1_H1 ;  /* 0x3000004cff3c7230 */ /* 0x000fe40000004100 */
        /* <DEDUP_REMOVED lines=42> */
[----:B------:R-:W-:Y:S03]  /*75d0*/  IADD3 R70, PT, PT, R36, 0x1, RZ ;  /* 0x0000000124467810 */ /* 0x000fe60007ffe0ff */
        /* <DEDUP_REMOVED lines=10> */
[----:B------:R-:W-:Y:S02]  /*7680*/  UIADD3 UR9, UPT, UPT, UR49, 0x40, URZ ;  /* 0x0000004031097890 */ /* 0x000fe4000fffe0ff */
[----:B------:R-:W-:Y:S01]  /*7690*/  UIADD3 UR8, UPT, UPT, UR44, 0x3200, URZ ;  /* 0x000032002c087890 */ /* 0x000fe2000fffe0ff */
[----:B------:R-:W-:Y:S01]  /*76a0*/  UMOV UR10, UR50 ;  /* 0x00000032000a7c82 */ /* 0x000fe20008000000 */
[----:B------:R-:W-:Y:S01]  /*76b0*/  UMOV UR11, UR36 ;  /* 0x00000024000b7c82 */ /* 0x000fe20008000000 */
[----:B--2---:R-:W-:Y:S04]  /*76c0*/  UIADD3 UR4, UP0, UPT, UR6, 0x680, URZ ;  /* 0x0000068006047890 */ /* 0x004fe8000ff1e0ff */
[----:B------:R-:W-:Y:S09]  /*76d0*/  UIADD3.X UR5, UPT, UPT, URZ, UR7, URZ, UP0, !UPT ;  /* 0x00000007ff057290 */ /* 0x000ff200087fe4ff */
[----:B------:R2:W-:Y:S01]  /*76e0*/  UTMASTG.3D [UR8], [UR4] ;  /* 0x00000008040073b5 */ /* 0x0005e20008010000 */
[----:B------:R0:W-:Y:S01]  /*76f0*/  UTMACMDFLUSH ;  /* 0x00000000000079b7 */ /* 0x0001e20000000000 */
[----:B--2---:R-:W-:Y:S04]  /*7700*/  DEPBAR.LE SB0, 0x1 ;  /* 0x000080400000791a */ /* 0x004fe80000000000 */
.L_x_111:
[----:B------:R-:W-:Y:S05]  /*7710*/  BSYNC.RECONVERGENT B0 ;  /* 0x0000000000007941 */ /* 0x000fea0003800200 */
.L_x_110:
[----:B------:R-:W-:Y:S01]  /*7720*/  BAR.SYNC.DEFER_BLOCKING 0x1, 0x80 ;  /* 0x0042000000007b1d */ /* 0x000fe20000010000 */
[----:B------:R-:W-:Y:S01]  /*7730*/  ISETP.NE.AND P0, PT, R87, 0x2, PT ;  /* 0x000000025700780c */ /* 0x000fe20003f05270 */
[----:B------:R-:W-:Y:S01]  /*7740*/  UISETP.NE.AND UP0, UPT, UR45, URZ, UPT ;  /* 0x000000ff2d00728c */ /* 0x000fe2000bf05270 */
[----:B------:R-:W-:Y:S01]  /*7750*/  ISETP.NE.AND P1, PT, R70, 0x4, PT ;  /* 0x000000044600780c */ /* 0x000fe20003f25270 */
[----:B------:R-:W-:Y:S01]  /*7760*/  UIADD3 UR30, UPT, UPT, UR37, UR59, URZ ;  /* 0x0000003b251e7290 */ /* 0x000fe2000fffe0ff */
[----:B------:R-:W-:Y:S01]  /*7770*/  SEL R0, RZ, 0x1, P0 ;  /* 0x00000001ff007807 */ /* 0x000fe20000000000 */
[----:B------:R-:W-:Y:S01]  /*7780*/  UIADD3 UR20, UPT, UPT, UR38, UR62, URZ ;  /* 0x0000003e26147290 */ /* 0x000fe2000fffe0ff */
[----:B------:R-:W-:Y:S02]  /*7790*/  SEL R3, RZ, 0x1, P1 ;  /* 0x00000001ff037807 */ /* 0x000fe40000800000 */
[----:B------:R-:W-:Y:S02]  /*77a0*/  LOP3.LUT R91, R91, R0, RZ, 0x3c, !PT ;  /* 0x000000005b5b7212 */ /* 0x000fe400078e3cff */
[----:B------:R-:W-:Y:S02]  /*77b0*/  LOP3.LUT R92, R92, R3, RZ, 0x3c, !PT ;  /* 0x000000035c5c7212 */ /* 0x000fe400078e3cff */
[----:B------:R-:W-:Y:S02]  /*77c0*/  SEL R87, R87, RZ, P0 ;  /* 0x000000ff57577207 */ /* 0x000fe40000000000 */
[----:B------:R-:W-:Y:S01]  /*77d0*/  SEL R36, R70, RZ, P1 ;  /* 0x000000ff46247207 */ /* 0x000fe20000800000 */
[----:B------:R-:W-:Y:S01]  /*77e0*/  UMOV UR36, UR58 ;  /* 0x0000003a00247c82 */ /* 0x000fe20008000000 */
[----:B------:R-:W-:Y:S05]  /*77f0*/  BRA.U UP0, `(.L_x_112) ;  /* 0xffffffd500987547 */ /* 0x000fea000b83ffff */
[----:B------:R-:W-:Y:S05]  /*7800*/  EXIT ;  /* 0x000000000000794d */ /* 0x000fea0003800000 */
.L_x_24:
[----:B-1----:R1:W3:Y:S02]  /*7810*/  SYNCS.PHASECHK.TRANS64.TRYWAIT P0, [R0+URZ+0xf0], R3 ;  /* 0x0000f003000075a7 */ /* 0x0022e400080011ff */
[----:B---3--:R-:W-:Y:S05]  /*7820*/  @!P0 NANOSLEEP.SYNCS 0x989680 ;  /* 0x009896800000895d */ /* 0x008fea0003900000 */
[----:B------:R-:W3:Y:S02]  /*7830*/  @!P0 SYNCS.PHASECHK.TRANS64 P0, [R0+URZ+0xf0], R3 ;  /* 0x0000f003000085a7 */ /* 0x000ee400080010ff */
[----:B---3--:R-:W-:Y:S05]  /*7840*/  @!P0 BRA `(.L_x_24) ;  /* 0xfffffffc00f08947 */ /* 0x008fea000383ffff */
[----:B------:R-:W-:Y:S05]  /*7850*/  BRA `(.L_x_113) ;  /* 0xffffffa000007947 */ /* 0x000fea000383ffff */
.L_x_27:
[----:B-1----:R-:W-:-:S07]  /*7860*/  MOV R0, UR33 ;  /* 0x0000002100007c02 */ /* 0x002fce0008000f00 */
.L_x_114:
[----:B-1----:R1:W3:Y:S02]  /*7870*/  SYNCS.PHASECHK.TRANS64.TRYWAIT P0, [R0+URZ+0x28], R3 ;  /* 0x00002803000075a7 */ /* 0x0022e400080011ff */
[----:B---3--:R-:W-:Y:S05]  /*7880*/  @!P0 NANOSLEEP.SYNCS 0x989680 ;  /* 0x009896800000895d */ /* 0x008fea0003900000 */
[----:B------:R-:W3:Y:S02]  /*7890*/  @!P0 SYNCS.PHASECHK.TRANS64 P0, [R0+URZ+0x28], R3 ;  /* 0x00002803000085a7 */ /* 0x000ee400080010ff */
[----:B---3--:R-:W-:Y:S05]  /*78a0*/  @!P0 BRA `(.L_x_114) ;  /* 0xfffffffc00f08947 */ /* 0x008fea000383ffff */
[----:B------:R-:W-:Y:S05]  /*78b0*/  BRA `(.L_x_26) ;  /* 0xffffffa000407947 */ /* 0x000fea000383ffff */
.L_x_34:
[----:B-1----:R-:W-:-:S07]  /*78c0*/  MOV R0, UR9 ;  /* 0x0000000900007c02 */ /* 0x002fce0008000f00 */
.L_x_115:
[----:B-1----:R1:W3:Y:S02]  /*78d0*/  SYNCS.PHASECHK.TRANS64.TRYWAIT P0, [R0+URZ+0x28], R3 ;  /* 0x00002803000075a7 */ /* 0x0022e400080011ff */
[----:B---3--:R-:W-:Y:S05]  /*78e0*/  @!P0 NANOSLEEP.SYNCS 0x989680 ;  /* 0x009896800000895d */ /* 0x008fea0003900000 */
[----:B------:R-:W3:Y:S02]  /*78f0*/  @!P0 SYNCS.PHASECHK.TRANS64 P0, [R0+URZ+0x28], R3 ;  /* 0x00002803000085a7 */ /* 0x000ee400080010ff */
[----:B---3--:R-:W-:Y:S05]  /*7900*/  @!P0 BRA `(.L_x_115) ;  /* 0xfffffffc00f08947 */ /* 0x008fea000383ffff */
[----:B------:R-:W-:Y:S05]  /*7910*/  BRA `(.L_x_33) ;  /* 0xffffffa000fc7947 */ /* 0x000fea000383ffff */
.L_x_39:
[----:B-1----:R1:W3:Y:S02]  /*7920*/  SYNCS.PHASECHK.TRANS64.TRYWAIT P0, [R3+URZ+0x80], R0 ;  /* 0x00008000030075a7 */ /* 0x0022e400080011ff */
[----:B---3--:R-:W-:Y:S05]  /*7930*/  @!P0 NANOSLEEP.SYNCS 0x989680 ;  /* 0x009896800000895d */ /* 0x008fea0003900000 */
[----:B------:R-:W3:Y:S02]  /*7940*/  @!P0 SYNCS.PHASECHK.TRANS64 P0, [R3+URZ+0x80], R0 ;  /* 0x00008000030085a7 */ /* 0x000ee400080010ff */
[----:B---3--:R-:W-:Y:S05]  /*7950*/  @!P0 BRA `(.L_x_39) ;  /* 0xfffffffc00f08947 */ /* 0x008fea000383ffff */
[----:B------:R-:W-:Y:S05]  /*7960*/  BRA `(.L_x_116) ;  /* 0xffffffa4009c7947 */ /* 0x000fea000383ffff */
.L_x_43:
[----:B-1----:R-:W-:-:S07]  /*7970*/  MOV R0, UR4 ;  /* 0x0000000400007c02 */ /* 0x002fce0008000f00 */
.L_x_117:
[----:B-1----:R1:W3:Y:S02]  /*7980*/  SYNCS.PHASECHK.TRANS64.TRYWAIT P0, [R0+URZ], R3 ;  /* 0x00000003000075a7 */ /* 0x0022e400080011ff */
[----:B---3--:R-:W-:Y:S05]  /*7990*/  @!P0 NANOSLEEP.SYNCS 0x989680 ;  /* 0x009896800000895d */ /* 0x008fea0003900000 */
[----:B------:R-:W3:Y:S02]  /*79a0*/  @!P0 SYNCS.PHASECHK.TRANS64 P0, [R0+URZ], R3 ;  /* 0x00000003000085a7 */ /* 0x000ee400080010ff */
[----:B---3--:R-:W-:Y:S05]  /*79b0*/  @!P0 BRA `(.L_x_117) ;  /* 0xfffffffc00f08947 */ /* 0x008fea000383ffff */
[----:B------:R-:W-:Y:S05]  /*79c0*/  BRA `(.L_x_118) ;  /* 0xffffffac00407947 */ /* 0x000fea000383ffff */
.L_x_44:
[----:B------:R-:W-:-:S07]  /*79d0*/  MOV R0, UR5 ;  /* 0x0000000500007c02 */ /* 0x000fce0008000f00 */
.L_x_119:
[----:B-1----:R1:W3:Y:S02]  /*79e0*/  SYNCS.PHASECHK.TRANS64.TRYWAIT P0, [R0+URZ], R3 ;  /* 0x00000003000075a7 */ /* 0x0022e400080011ff */
[----:B---3--:R-:W-:Y:S05]  /*79f0*/  @!P0 NANOSLEEP.SYNCS 0x989680 ;  /* 0x009896800000895d */ /* 0x008fea0003900000 */
[----:B------:R-:W3:Y:S02]  /*7a00*/  @!P0 SYNCS.PHASECHK.TRANS64 P0, [R0+URZ], R3 ;  /* 0x00000003000085a7 */ /* 0x000ee400080010ff */
[----:B---3--:R-:W-:Y:S05]  /*7a10*/  @!P0 BRA `(.L_x_119) ;  /* 0xfffffffc00f08947 */ /* 0x008fea000383ffff */
[----:B------:R-:W-:Y:S05]  /*7a20*/  BRA `(.L_x_120) ;  /* 0xffffffac004c7947 */ /* 0x000fea000383ffff */
.L_x_45:
[----:B------:R-:W-:-:S07]  /*7a30*/  MOV R0, UR5 ;  /* 0x0000000500007c02 */ /* 0x000fce0008000f00 */
.L_x_121:
[----:B-1----:R1:W3:Y:S02]  /*7a40*/  SYNCS.PHASECHK.TRANS64.TRYWAIT P0, [R0+URZ], R3 ;  /* 0x00000003000075a7 */ /* 0x0022e400080011ff */
[----:B---3--:R-:W-:Y:S05]  /*7a50*/  @!P0 NANOSLEEP.SYNCS 0x989680 ;  /* 0x009896800000895d */ /* 0x008fea0003900000 */
[----:B------:R-:W3:Y:S02]  /*7a60*/  @!P0 SYNCS.PHASECHK.TRANS64 P0, [R0+URZ], R3 ;  /* 0x00000003000085a7 */ /* 0x000ee400080010ff */
[----:B---3--:R-:W-:Y:S05]  /*7a70*/  @!P0 BRA `(.L_x_121) ;  /* 0xfffffffc00f08947 */ /* 0x008fea000383ffff */
[----:B------:R-:W-:Y:S05]  /*7a80*/  BRA `(.L_x_122) ;  /* 0xffffffac00587947 */ /* 0x000fea000383ffff */
.L_x_46:
[----:B------:R-:W-:-:S07]  /*7a90*/  MOV R0, UR5 ;  /* 0x0000000500007c02 */ /* 0x000fce0008000f00 */
.L_x_123:
[----:B-1----:R1:W3:Y:S02]  /*7aa0*/  SYNCS.PHASECHK.TRANS64.TRYWAIT P0, [R0+URZ], R3 ;  /* 0x00000003000075a7 */ /* 0x0022e400080011ff */
[----:B---3--:R-:W-:Y:S05]  /*7ab0*/  @!P0 NANOSLEEP.SYNCS 0x989680 ;  /* 0x009896800000895d */ /* 0x008fea0003900000 */
[----:B------:R-:W3:Y:S02]  /*7ac0*/  @!P0 SYNCS.PHASECHK.TRANS64 P0, [R0+URZ], R3 ;  /* 0x00000003000085a7 */ /* 0x000ee400080010ff */
[----:B---3--:R-:W-:Y:S05]  /*7ad0*/  @!P0 BRA `(.L_x_123) ;  /* 0xfffffffc00f08947 */ /* 0x008fea000383ffff */
[----:B------:R-:W-:Y:S05]  /*7ae0*/  BRA `(.L_x_124) ;  /* 0xffffffac00647947 */ /* 0x000fea000383ffff */
.L_x_49:
[----:B--2---:R2:W3:Y:S02]  /*7af0*/  SYNCS.PHASECHK.TRANS64.TRYWAIT P0, [R2+URZ+0xe0], R5 ;  /* 0x0000e005020075a7 */ /* 0x0044e400080011ff */
[----:B---3--:R-:W-:Y:S05]  /*7b00*/  @!P0 NANOSLEEP.SYNCS 0x989680 ;  /* 0x009896800000895d */ /* 0x008fea0003900000 */
[----:B------:R-:W3:Y:S02]  /*7b10*/  @!P0 SYNCS.PHASECHK.TRANS64 P0, [R2+URZ+0xe0], R5 ;  /* 0x0000e005020085a7 */ /* 0x000ee400080010ff */
[----:B---3--:R-:W-:Y:S05]  /*7b20*/  @!P0 BRA `(.L_x_49) ;  /* 0xfffffffc00f08947 */ /* 0x008fea000383ffff */
[----:B------:R-:W-:Y:S05]  /*7b30*/  BRA `(.L_x_125) ;  /* 0xffffffac00c87947 */ /* 0x000fea000383ffff */
.L_x_50:
[----:B------:R-:W-:-:S07]  /*7b40*/  MOV R2, UR4 ;  /* 0x0000000400027c02 */ /* 0x000fce0008000f00 */
.L_x_126:
[----:B--2---:R2:W3:Y:S02]  /*7b50*/  SYNCS.PHASECHK.TRANS64.TRYWAIT P0, [R2+URZ+0x90], R5 ;  /* 0x00009005020075a7 */ /* 0x0044e400080011ff */
[----:B---3--:R-:W-:Y:S05]  /*7b60*/  @!P0 NANOSLEEP.SYNCS 0x989680 ;  /* 0x009896800000895d */ /* 0x008fea0003900000 */
[----:B------:R-:W3:Y:S02]  /*7b70*/  @!P0 SYNCS.PHASECHK.TRANS64 P0, [R2+URZ+0x90], R5 ;  /* 0x00009005020085a7 */ /* 0x000ee400080010ff */
[----:B---3--:R-:W-:Y:S05]  /*7b80*/  @!P0 BRA `(.L_x_126) ;  /* 0xfffffffc00f08947 */ /* 0x008fea000383ffff */
[----:B------:R-:W-:Y:S05]  /*7b90*/  BRA `(.L_x_127) ;  /* 0xffffffac00d87947 */ /* 0x000fea000383ffff */
.L_x_51:
[----:B--2---:R2:W3:Y:S02]  /*7ba0*/  SYNCS.PHASECHK.TRANS64.TRYWAIT P1, [R2+URZ+0x80], R5 ;  /* 0x00008005020075a7 */ /* 0x0044e400080211ff */
[----:B---3--:R-:W-:Y:S05]  /*7bb0*/  @!P1 NANOSLEEP.SYNCS 0x989680 ;  /* 0x009896800000995d */ /* 0x008fea0003900000 */
[----:B------:R-:W3:Y:S02]  /*7bc0*/  @!P1 SYNCS.PHASECHK.TRANS64 P1, [R2+URZ+0x80], R5 ;  /* 0x00008005020095a7 */ /* 0x000ee400080210ff */
[----:B---3--:R-:W-:Y:S05]  /*7bd0*/  @!P1 BRA `(.L_x_51) ;  /* 0xfffffffc00f09947 */ /* 0x008fea000383ffff */
[----:B------:R-:W-:Y:S05]  /*7be0*/  BRA `(.L_x_128) ;  /* 0xffffffb000087947 */ /* 0x000fea000383ffff */
.L_x_54:
[----:B------:R-:W-:-:S07]  /*7bf0*/  MOV R0, UR4 ;  /* 0x0000000400007c02 */ /* 0x000fce0008000f00 */
.L_x_129:
[----:B--2---:R2:W3:Y:S02]  /*7c00*/  SYNCS.PHASECHK.TRANS64.TRYWAIT P0, [R0+URZ+0x90], R3 ;  /* 0x00009003000075a7 */ /* 0x0044e400080011ff */
[----:B---3--:R-:W-:Y:S05]  /*7c10*/  @!P0 NANOSLEEP.SYNCS 0x989680 ;  /* 0x009896800000895d */ /* 0x008fea0003900000 */
[----:B------:R-:W3:Y:S02]  /*7c20*/  @!P0 SYNCS.PHASECHK.TRANS64 P0, [R0+URZ+0x90], R3 ;  /* 0x00009003000085a7 */ /* 0x000ee400080010ff */
[----:B---3--:R-:W-:Y:S05]  /*7c30*/  @!P0 BRA `(.L_x_129) ;  /* 0xfffffffc00f08947 */ /* 0x008fea000383ffff */
[----:B------:R-:W-:Y:S05]  /*7c40*/  BRA `(.L_x_53) ;  /* 0xffffffb0005c7947 */ /* 0x000fea000383ffff */
.L_x_61:
[----:B-1----:R1:W2:Y:S02]  /*7c50*/  SYNCS.PHASECHK.TRANS64.TRYWAIT P1, [R0+URZ+0x80], R5 ;  /* 0x00008005000075a7 */ /* 0x0022a400080211ff */
[----:B--2---:R-:W-:Y:S05]  /*7c60*/  @!P1 NANOSLEEP.SYNCS 0x989680 ;  /* 0x009896800000995d */ /* 0x004fea0003900000 */
[----:B------:R-:W2:Y:S02]  /*7c70*/  @!P1 SYNCS.PHASECHK.TRANS64 P1, [R0+URZ+0x80], R5 ;  /* 0x00008005000095a7 */ /* 0x000ea400080210ff */
[----:B--2---:R-:W-:Y:S05]  /*7c80*/  @!P1 BRA `(.L_x_61) ;  /* 0xfffffffc00f09947 */ /* 0x004fea000383ffff */
[----:B------:R-:W-:Y:S05]  /*7c90*/  BRA `(.L_x_130) ;  /* 0xffffffb400bc7947 */ /* 0x000fea000383ffff */
.L_x_62:
[----:B------:R-:W-:-:S07]  /*7ca0*/  MOV R3, UR19 ;  /* 0x0000001300037c02 */ /* 0x000fce0008000f00 */
.L_x_131:
[----:B-1----:R1:W2:Y:S02]  /*7cb0*/  SYNCS.PHASECHK.TRANS64.TRYWAIT P0, [R3+URZ+0xc0], R0 ;  /* 0x0000c000030075a7 */ /* 0x0022a400080011ff */
[----:B--2---:R-:W-:Y:S05]  /*7cc0*/  @!P0 NANOSLEEP.SYNCS 0x989680 ;  /* 0x009896800000895d */ /* 0x004fea0003900000 */
[----:B------:R-:W2:Y:S02]  /*7cd0*/  @!P0 SYNCS.PHASECHK.TRANS64 P0, [R3+URZ+0xc0], R0 ;  /* 0x0000c000030085a7 */ /* 0x000ea400080010ff */
[----:B--2---:R-:W-:Y:S05]  /*7ce0*/  @!P0 BRA `(.L_x_131) ;  /* 0xfffffffc00f08947 */ /* 0x004fea000383ffff */
[----:B------:R-:W-:Y:S05]  /*7cf0*/  BRA `(.L_x_132) ;  /* 0xffffffb400f07947 */ /* 0x000fea000383ffff */
.L_x_65:
[----:B------:R-:W-:Y:S07]  /*7d00*/  MOV R0, UR6 ;  /* 0x0000000600007c02 */ /* 0x000fee0008000f00 */
.L_x_133:
[----:B-1----:R1:W2:Y:S02]  /*7d10*/  SYNCS.PHASECHK.TRANS64.TRYWAIT P0, [R0+URZ], R3 ;  /* 0x00000003000075a7 */ /* 0x0022a400080011ff */
[----:B--2---:R-:W-:Y:S05]  /*7d20*/  @!P0 NANOSLEEP.SYNCS 0x989680 ;  /* 0x009896800000895d */ /* 0x004fea0003900000 */
[----:B------:R-:W2:Y:S02]  /*7d30*/  @!P0 SYNCS.PHASECHK.TRANS64 P0, [R0+URZ], R3 ;  /* 0x00000003000085a7 */ /* 0x000ea400080010ff */
[----:B--2---:R-:W-:Y:S05]  /*7d40*/  @!P0 BRA `(.L_x_133) ;  /* 0xfffffffc00f08947 */ /* 0x004fea000383ffff */
[----:B------:R-:W-:Y:S05]  /*7d50*/  BRA `(.L_x_64) ;  /* 0xffffffb800287947 */ /* 0x000fea000383ffff */
.L_x_68:
[----:B------:R-:W-:-:S07]  /*7d60*/  MOV R0, UR4 ;  /* 0x0000000400007c02 */ /* 0x000fce0008000f00 */
.L_x_134:
[----:B--2---:R2:W4:Y:S02]  /*7d70*/  SYNCS.PHASECHK.TRANS64.TRYWAIT P0, [R0+URZ], R3 ;  /* 0x00000003000075a7 */ /* 0x00452400080011ff */
[----:B----4-:R-:W-:Y:S05]  /*7d80*/  @!P0 NANOSLEEP.SYNCS 0x989680 ;  /* 0x009896800000895d */ /* 0x010fea0003900000 */
[----:B------:R-:W4:Y:S02]  /*7d90*/  @!P0 SYNCS.PHASECHK.TRANS64 P0, [R0+URZ], R3 ;  /* 0x00000003000085a7 */ /* 0x000f2400080010ff */
[----:B----4-:R-:W-:Y:S05]  /*7da0*/  @!P0 BRA `(.L_x_134) ;  /* 0xfffffffc00f08947 */ /* 0x010fea000383ffff */
[----:B------:R-:W-:Y:S05]  /*7db0*/  BRA `(.L_x_135) ;  /* 0xffffffb800c87947 */ /* 0x000fea000383ffff */
.L_x_69:
[----:B------:R-:W-:-:S07]  /*7dc0*/  MOV R0, UR5 ;  /* 0x0000000500007c02 */ /* 0x000fce0008000f00 */
.L_x_136:
[----:B-1----:R1:W2:Y:S02]  /*7dd0*/  SYNCS.PHASECHK.TRANS64.TRYWAIT P0, [R0+URZ], R3 ;  /* 0x00000003000075a7 */ /* 0x0022a400080011ff */
[----:B--2---:R-:W-:Y:S05]  /*7de0*/  @!P0 NANOSLEEP.SYNCS 0x989680 ;  /* 0x009896800000895d */ /* 0x004fea0003900000 */
[----:B------:R-:W2:Y:S02]  /*7df0*/  @!P0 SYNCS.PHASECHK.TRANS64 P0, [R0+URZ], R3 ;  /* 0x00000003000085a7 */ /* 0x000ea400080010ff */
[----:B--2---:R-:W-:Y:S05]  /*7e00*/  @!P0 BRA `(.L_x_136) ;  /* 0xfffffffc00f08947 */ /* 0x004fea000383ffff */
[----:B------:R-:W-:Y:S05]  /*7e10*/  BRA `(.L_x_137) ;  /* 0xffffffb800d47947 */ /* 0x000fea000383ffff */
.L_x_70:
[----:B------:R-:W-:-:S07]  /*7e20*/  MOV R0, UR5 ;  /* 0x0000000500007c02 */ /* 0x000fce0008000f00 */
.L_x_138:
[----:B-1----:R1:W2:Y:S02]  /*7e30*/  SYNCS.PHASECHK.TRANS64.TRYWAIT P0, [R0+URZ], R3 ;  /* 0x00000003000075a7 */ /* 0x0022a400080011ff */
[----:B--2---:R-:W-:Y:S05]  /*7e40*/  @!P0 NANOSLEEP.SYNCS 0x989680 ;  /* 0x009896800000895d */ /* 0x004fea0003900000 */
[----:B------:R-:W2:Y:S02]  /*7e50*/  @!P0 SYNCS.PHASECHK.TRANS64 P0, [R0+URZ], R3 ;  /* 0x00000003000085a7 */ /* 0x000ea400080010ff */
[----:B--2---:R-:W-:Y:S05]  /*7e60*/  @!P0 BRA `(.L_x_138) ;  /* 0xfffffffc00f08947 */ /* 0x004fea000383ffff */
[----:B------:R-:W-:Y:S05]  /*7e70*/  BRA `(.L_x_139) ;  /* 0xffffffb800e07947 */ /* 0x000fea000383ffff */
.L_x_71:
[----:B------:R-:W-:-:S07]  /*7e80*/  MOV R0, UR4 ;  /* 0x0000000400007c02 */ /* 0x000fce0008000f00 */
.L_x_140:
[----:B-1----:R1:W2:Y:S02]  /*7e90*/  SYNCS.PHASECHK.TRANS64.TRYWAIT P0, [R0+URZ], R3 ;  /* 0x00000003000075a7 */ /* 0x0022a400080011ff */
[----:B--2---:R-:W-:Y:S05]  /*7ea0*/  @!P0 NANOSLEEP.SYNCS 0x989680 ;  /* 0x009896800000895d */ /* 0x004fea0003900000 */
[----:B------:R-:W2:Y:S02]  /*7eb0*/  @!P0 SYNCS.PHASECHK.TRANS64 P0, [R0+URZ], R3 ;  /* 0x00000003000085a7 */ /* 0x000ea400080010ff */
[----:B--2---:R-:W-:Y:S05]  /*7ec0*/  @!P0 BRA `(.L_x_140) ;  /* 0xfffffffc00f08947 */ /* 0x004fea000383ffff */
[----:B------:R-:W-:Y:S05]  /*7ed0*/  BRA `(.L_x_141) ;  /* 0xffffffb800ec7947 */ /* 0x000fea000383ffff */
.L_x_76:
[----:B-1----:R1:W2:Y:S02]  /*7ee0*/  SYNCS.PHASECHK.TRANS64.TRYWAIT P0, [R8+URZ+0x80], R5 ;  /* 0x00008005080075a7 */ /* 0x0022a400080011ff */
[----:B--2---:R-:W-:Y:S05]  /*7ef0*/  @!P0 NANOSLEEP.SYNCS 0x989680 ;  /* 0x009896800000895d */ /* 0x004fea0003900000 */
[----:B------:R-:W2:Y:S02]  /*7f00*/  @!P0 SYNCS.PHASECHK.TRANS64 P0, [R8+URZ+0x80], R5 ;  /* 0x00008005080085a7 */ /* 0x000ea400080010ff */
[----:B--2---:R-:W-:Y:S05]  /*7f10*/  @!P0 BRA `(.L_x_76) ;  /* 0xfffffffc00f08947 */ /* 0x004fea000383ffff */
[----:B------:R-:W-:Y:S05]  /*7f20*/  BRA `(.L_x_142) ;  /* 0xffffffc000207947 */ /* 0x000fea000383ffff */
.L_x_79:
[----:B------:R-:W-:Y:S07]  /*7f30*/  MOV R0, UR21 ;  /* 0x0000001500007c02 */ /* 0x000fee0008000f00 */
.L_x_143:
[----:B-1----:R1:W2:Y:S02]  /*7f40*/  SYNCS.PHASECHK.TRANS64.TRYWAIT P1, [R0+URZ+0x78], R5 ;  /* 0x00007805000075a7 */ /* 0x0022a400080211ff */
[----:B--2---:R-:W-:Y:S05]  /*7f50*/  @!P1 NANOSLEEP.SYNCS 0x989680 ;  /* 0x009896800000995d */ /* 0x004fea0003900000 */
[----:B------:R-:W2:Y:S02]  /*7f60*/  @!P1 SYNCS.PHASECHK.TRANS64 P1, [R0+URZ+0x78], R5 ;  /* 0x00007805000095a7 */ /* 0x000ea400080210ff */
[----:B--2---:R-:W-:Y:S05]  /*7f70*/  @!P1 BRA `(.L_x_143) ;  /* 0xfffffffc00f09947 */ /* 0x004fea000383ffff */
[----:B------:R-:W-:Y:S05]  /*7f80*/  BRA `(.L_x_78) ;  /* 0xffffffc4009c7947 */ /* 0x000fea000383ffff */
.L_x_82:
[----:B-1----:R-:W-:Y:S07]  /*7f90*/  MOV R5, UR21 ;  /* 0x0000001500057c02 */ /* 0x002fee0008000f00 */
.L_x_144:
[----:B-1----:R1:W2:Y:S02]  /*7fa0*/  SYNCS.PHASECHK.TRANS64.TRYWAIT P0, [R5+URZ+0x60], R4 ;  /* 0x00006004050075a7 */ /* 0x0022a400080011ff */
[----:B--2---:R-:W-:Y:S05]  /*7fb0*/  @!P0 NANOSLEEP.SYNCS 0x989680 ;  /* 0x009896800000895d */ /* 0x004fea0003900000 */
[----:B------:R-:W2:Y:S02]  /*7fc0*/  @!P0 SYNCS.PHASECHK.TRANS64 P0, [R5+URZ+0x60], R4 ;  /* 0x00006004050085a7 */ /* 0x000ea400080010ff */
[----:B--2---:R-:W-:Y:S05]  /*7fd0*/  @!P0 BRA `(.L_x_144) ;  /* 0xfffffffc00f08947 */ /* 0x004fea000383ffff */
[----:B------:R-:W-:Y:S05]  /*7fe0*/  BRA `(.L_x_145) ;  /* 0xffffffc400f47947 */ /* 0x000fea000383ffff */
.L_x_83:
[----:B------:R-:W-:Y:S07]  /*7ff0*/  MOV R5, UR21 ;  /* 0x0000001500057c02 */ /* 0x000fee0008000f00 */
.L_x_146:
[----:B-1----:R1:W2:Y:S02]  /*8000*/  SYNCS.PHASECHK.TRANS64.TRYWAIT P0, [R5+URZ+0x68], R4 ;  /* 0x00006804050075a7 */ /* 0x0022a400080011ff */
[----:B--2---:R-:W-:Y:S05]  /*8010*/  @!P0 NANOSLEEP.SYNCS 0x989680 ;  /* 0x009896800000895d */ /* 0x004fea0003900000 */
[----:B------:R-:W2:Y:S02]  /*8020*/  @!P0 SYNCS.PHASECHK.TRANS64 P0, [R5+URZ+0x68], R4 ;  /* 0x00006804050085a7 */ /* 0x000ea400080010ff */
[----:B--2---:R-:W-:Y:S05]  /*8030*/  @!P0 BRA `(.L_x_146) ;  /* 0xfffffffc00f08947 */ /* 0x004fea000383ffff */
[----:B------:R-:W-:Y:S05]  /*8040*/  BRA `(.L_x_147) ;  /* 0xffffffc800347947 */ /* 0x000fea000383ffff */
.L_x_85:
[----:B------:R-:W-:-:S07]  /*8050*/  MOV R0, UR21 ;  /* 0x0000001500007c02 */ /* 0x000fce0008000f00 */
.L_x_148:
[----:B-1----:R1:W2:Y:S02]  /*8060*/  SYNCS.PHASECHK.TRANS64.TRYWAIT P0, [R0+URZ+0x60], R3 ;  /* 0x00006003000075a7 */ /* 0x0022a400080011ff */
[----:B--2---:R-:W-:Y:S05]  /*8070*/  @!P0 NANOSLEEP.SYNCS 0x989680 ;  /* 0x009896800000895d */ /* 0x004fea0003900000 */
[----:B------:R-:W2:Y:S02]  /*8080*/  @!P0 SYNCS.PHASECHK.TRANS64 P0, [R0+URZ+0x60], R3 ;  /* 0x00006003000085a7 */ /* 0x000ea400080010ff */
[----:B--2---:R-:W-:Y:S05]  /*8090*/  @!P0 BRA `(.L_x_148) ;  /* 0xfffffffc00f08947 */ /* 0x004fea000383ffff */
[----:B------:R-:W-:Y:S05]  /*80a0*/  BRA `(.L_x_149) ;  /* 0xffffffc800a47947 */ /* 0x000fea000383ffff */
.L_x_87:
[----:B-1----:R1:W2:Y:S02]  /*80b0*/  SYNCS.PHASECHK.TRANS64.TRYWAIT P0, [R3+URZ+0x80], R0 ;  /* 0x00008000030075a7 */ /* 0x0022a400080011ff */
[----:B--2---:R-:W-:Y:S05]  /*80c0*/  @!P0 NANOSLEEP.SYNCS 0x989680 ;  /* 0x009896800000895d */ /* 0x004fea0003900000 */
[----:B------:R-:W2:Y:S02]  /*80d0*/  @!P0 SYNCS.PHASECHK.TRANS64 P0, [R3+URZ+0x80], R0 ;  /* 0x00008000030085a7 */ /* 0x000ea400080010ff */
[----:B--2---:R-:W-:Y:S05]  /*80e0*/  @!P0 BRA `(.L_x_87) ;  /* 0xfffffffc00f08947 */ /* 0x004fea000383ffff */
[----:B------:R-:W-:Y:S05]  /*80f0*/  BRA `(.L_x_150) ;  /* 0xffffffcc006c7947 */ /* 0x000fea000383ffff */
.L_x_98:
[----:B--2---:R2:W1:Y:S02]  /*8100*/  SYNCS.PHASECHK.TRANS64.TRYWAIT P1, [R2+URZ+0x50], R5 ;  /* 0x00005005020075a7 */ /* 0x00446400080211ff */
[----:B-1----:R-:W-:Y:S05]  /*8110*/  @!P1 NANOSLEEP.SYNCS 0x989680 ;  /* 0x009896800000995d */ /* 0x002fea0003900000 */
[----:B------:R-:W1:Y:S02]  /*8120*/  @!P1 SYNCS.PHASECHK.TRANS64 P1, [R2+URZ+0x50], R5 ;  /* 0x00005005020095a7 */ /* 0x000e6400080210ff */
[----:B-1----:R-:W-:Y:S05]  /*8130*/  @!P1 BRA `(.L_x_98) ;  /* 0xfffffffc00f09947 */ /* 0x002fea000383ffff */
[----:B------:R-:W-:Y:S05]  /*8140*/  BRA `(.L_x_97) ;  /* 0xffffffd800e07947 */ /* 0x000fea000383ffff */
.L_x_100:
[----:B--2---:R2:W4:Y:S02]  /*8150*/  SYNCS.PHASECHK.TRANS64.TRYWAIT P0, [R100+URZ+0xa0], R3 ;  /* 0x0000a003640075a7 */ /* 0x00452400080011ff */
[----:B----4-:R-:W-:Y:S05]  /*8160*/  @!P0 NANOSLEEP.SYNCS 0x989680 ;  /* 0x009896800000895d */ /* 0x010fea0003900000 */
[----:B------:R-:W4:Y:S02]  /*8170*/  @!P0 SYNCS.PHASECHK.TRANS64 P0, [R100+URZ+0xa0], R3 ;  /* 0x0000a003640085a7 */ /* 0x000f2400080010ff */
[----:B----4-:R-:W-:Y:S05]  /*8180*/  @!P0 BRA `(.L_x_100) ;  /* 0xfffffffc00f08947 */ /* 0x010fea000383ffff */
[----:B------:R-:W-:Y:S05]  /*8190*/  BRA `(.L_x_99) ;  /* 0xffffffdc00307947 */ /* 0x000fea000383ffff */
.L_x_108:
[----:B---3--:R3:W4:Y:S02]  /*81a0*/  SYNCS.PHASECHK.TRANS64.TRYWAIT P0, [R109+URZ+0x50], R4 ;  /* 0x000050046d0075a7 */ /* 0x00872400080011ff */
[----:B----4-:R-:W-:Y:S05]  /*81b0*/  @!P0 NANOSLEEP.SYNCS 0x989680 ;  /* 0x009896800000895d */ /* 0x010fea0003900000 */
[----:B------:R-:W4:Y:S02]  /*81c0*/  @!P0 SYNCS.PHASECHK.TRANS64 P0, [R109+URZ+0x50], R4 ;  /* 0x000050046d0085a7 */ /* 0x000f2400080010ff */
[----:B----4-:R-:W-:Y:S05]  /*81d0*/  @!P0 BRA `(.L_x_108) ;  /* 0xfffffffc00f08947 */ /* 0x010fea000383ffff */
[----:B------:R-:W-:Y:S05]  /*81e0*/  BRA `(.L_x_107) ;  /* 0xffffffe800247947 */ /* 0x000fea000383ffff */
        .weak           $__internal_0_$__cuda_sm10x_tcgen05_guardrail_trap_col_being_dealloced_not_returned_by_alloc
        .type           $__internal_0_$__cuda_sm10x_tcgen05_guardrail_trap_col_being_dealloced_not_returned_by_alloc,@function
        .size           $__internal_0_$__cuda_sm10x_tcgen05_guardrail_trap_col_being_dealloced_not_returned_by_alloc,($__internal_1_$__cuda_sm10x_tcgen05_guardrail_trap_phase_invalid_during_alloc - $__internal_0_$__cuda_sm10x_tcgen05_guardrail_trap_col_being_dealloced_not_returned_by_alloc)
$__internal_0_$__cuda_sm10x_tcgen05_guardrail_trap_col_being_dealloced_not_returned_by_alloc:
[----:B------:R-:W-:Y:S05]  /*81f0*/  BPT.TRAP 0x1 ;  /* 0x000000040000795c */ /* 0x000fea0000300000 */
[----:B------:R-:W-:-:S04]  /*8200*/  HFMA2 R3, -RZ, RZ, 0, 0 ;  /* 0x00000000ff037431 */ /* 0x000fc800000001ff */
[----:B------:R-:W-:Y:S05]  /*8210*/  RET.REL.NODEC R2 `(_ZN7cutlass13device_kernelINS_4gemm6kernel13GemmUniversalIN4cute5tupleIJiiiiEEENS1_10collective13CollectiveMmaINS1_35MainloopSm100TmaUmmaWarpSpecializedILi5ELi2ELi4ENS5_IJNS4_1CILi2EEENSA_ILi1EEESC_EEEEENS5_IJNSA_ILi64EEENSA_ILi128EEENSA_ILi32EEEEEENS_12float_e5m2_tENS5_IJlSC_lEEESJ_SK_NS4_8TiledMMAINS4_8MMA_AtomIJNS4_10MMA_TraitsINS4_19SM100_MMA_F8F6F4_SSEJSJ_SJ_fSF_SG_NS4_17integral_constantINS4_4UMMA5MajorELSR_0EEESS_NSP_INSQ_7ScaleInELST_0EEESU_EEEEEENS4_6LayoutINS5_IJSC_SC_SC_EEENS5_IJNSA_ILi0EEESZ_SZ_EEEEENS5_IJNS4_10UnderscoreES12_S12_EEEEENS4_13SM90_TMA_LOADENS4_14ComposedLayoutINS4_7SwizzleILi1ELi4ELi3EEENS4_18smem_ptr_flag_bitsILi8EEENSX_INS5_IJNSA_ILi8EEESH_EEENS5_IJSH_SC_EEEEEEEvNS4_8identityENS4_23SM90_TMA_LOAD_MULTICASTES1F_vS1G_EENS_8epilogue10collective18CollectiveEpilogueINS1J_23Sm100TmaWarpSpecializedILi2ELi2ELi32ELb0ELb0EEEJSI_NS5_IJNSX_ISF_SC_EES1O_EEESJ_SK_SJ_SK_NS1J_6fusion15FusionCallbacksIS1N_NS1Q_17LinearCombinationISJ_fSJ_fLNS_15FloatRoundStyleE2EEESI_S1P_JEEENS4_5SM1004TMEM4LOAD26SM100_TMEM_LOAD_16dp32b32xES15_NS16_INS17_ILi2ELi4ELi3EEES1A_NSX_INS5_IJS1B_SF_EEENS5_IJSF_SC_EEEEEEENS4_39AutoVectorizingCopyWithAssumedAlignmentILi128EEENS4_14SM90_TMA_STOREES24_S26_S26_EEEvvEEEEvNT_6ParamsE) ;  /* 0xffffff7c02787950 */ /* 0x000fea0003c3ffff */
        .weak           $__internal_1_$__cuda_sm10x_tcgen05_guardrail_trap_phase_invalid_during_alloc
        .type           $__internal_1_$__cuda_sm10x_tcgen05_guardrail_trap_phase_invalid_during_alloc,@function
        .size           $__internal_1_$__cuda_sm10x_tcgen05_guardrail_trap_phase_invalid_during_alloc,($__internal_2_$__cuda_sm10x_tcgen05_guardrail_trap_unallocated_columns_being_dealloced - $__internal_1_$__cuda_sm10x_tcgen05_guardrail_trap_phase_invalid_during_alloc)
$__internal_1_$__cuda_sm10x_tcgen05_guardrail_trap_phase_invalid_during_alloc:
[----:B------:R-:W-:Y:S05]  /*8220*/  BPT.TRAP 0x1 ;  /* 0x000000040000795c */ /* 0x000fea0000300000 */
[----:B------:R-:W-:-:S04]  /*8230*/  MOV R5, 0x0 ;  /* 0x0000000000057802 */ /* 0x000fc80000000f00 */
[----:B------:R-:W-:Y:S05]  /*8240*/  RET.REL.NODEC R4 `(_ZN7cutlass13device_kernelINS_4gemm6kernel13GemmUniversalIN4cute5tupleIJiiiiEEENS1_10collective13CollectiveMmaINS1_35MainloopSm100TmaUmmaWarpSpecializedILi5ELi2ELi4ENS5_IJNS4_1CILi2EEENSA_ILi1EEESC_EEEEENS5_IJNSA_ILi64EEENSA_ILi128EEENSA_ILi32EEEEEENS_12float_e5m2_tENS5_IJlSC_lEEESJ_SK_NS4_8TiledMMAINS4_8MMA_AtomIJNS4_10MMA_TraitsINS4_19SM100_MMA_F8F6F4_SSEJSJ_SJ_fSF_SG_NS4_17integral_constantINS4_4UMMA5MajorELSR_0EEESS_NSP_INSQ_7ScaleInELST_0EEESU_EEEEEENS4_6LayoutINS5_IJSC_SC_SC_EEENS5_IJNSA_ILi0EEESZ_SZ_EEEEENS5_IJNS4_10UnderscoreES12_S12_EEEEENS4_13SM90_TMA_LOADENS4_14ComposedLayoutINS4_7SwizzleILi1ELi4ELi3EEENS4_18smem_ptr_flag_bitsILi8EEENSX_INS5_IJNSA_ILi8EEESH_EEENS5_IJSH_SC_EEEEEEEvNS4_8identityENS4_23SM90_TMA_LOAD_MULTICASTES1F_vS1G_EENS_8epilogue10collective18CollectiveEpilogueINS1J_23Sm100TmaWarpSpecializedILi2ELi2ELi32ELb0ELb0EEEJSI_NS5_IJNSX_ISF_SC_EES1O_EEESJ_SK_SJ_SK_NS1J_6fusion15FusionCallbacksIS1N_NS1Q_17LinearCombinationISJ_fSJ_fLNS_15FloatRoundStyleE2EEESI_S1P_JEEENS4_5SM1004TMEM4LOAD26SM100_TMEM_LOAD_16dp32b32xES15_NS16_INS17_ILi2ELi4ELi3EEES1A_NSX_INS5_IJS1B_SF_EEENS5_IJSF_SC_EEEEEEENS4_39AutoVectorizingCopyWithAssumedAlignmentILi128EEENS4_14SM90_TMA_STOREES24_S26_S26_EEEvvEEEEvNT_6ParamsE) ;  /* 0xffffff7c046c7950 */ /* 0x000fea0003c3ffff */
        .weak           $__internal_2_$__cuda_sm10x_tcgen05_guardrail_trap_unallocated_columns_being_dealloced
        .type           $__internal_2_$__cuda_sm10x_tcgen05_guardrail_trap_unallocated_columns_being_dealloced,@function
        .size           $__internal_2_$__cuda_sm10x_tcgen05_guardrail_trap_unallocated_columns_being_dealloced,(.L_x_152 - $__internal_2_$__cuda_sm10x_tcgen05_guardrail_trap_unallocated_columns_being_dealloced)
$__internal_2_$__cuda_sm10x_tcgen05_guardrail_trap_unallocated_columns_being_dealloced:
[----:B------:R-:W-:Y:S05]  /*8250*/  BPT.TRAP 0x1 ;  /* 0x000000040000795c */ /* 0x000fea0000300000 */
[----:B------:R-:W-:-:S04]  /*8260*/  HFMA2 R3, -RZ, RZ, 0, 0 ;  /* 0x00000000ff037431 */ /* 0x000fc800000001ff */
[----:B------:R-:W-:Y:S05]  /*8270*/  RET.REL.NODEC R2 `(_ZN7cutlass13device_kernelINS_4gemm6kernel13GemmUniversalIN4cute5tupleIJiiiiEEENS1_10collective13CollectiveMmaINS1_35MainloopSm100TmaUmmaWarpSpecializedILi5ELi2ELi4ENS5_IJNS4_1CILi2EEENSA_ILi1EEESC_EEEEENS5_IJNSA_ILi64EEENSA_ILi128EEENSA_ILi32EEEEEENS_12float_e5m2_tENS5_IJlSC_lEEESJ_SK_NS4_8TiledMMAINS4_8MMA_AtomIJNS4_10MMA_TraitsINS4_19SM100_MMA_F8F6F4_SSEJSJ_SJ_fSF_SG_NS4_17integral_constantINS4_4UMMA5MajorELSR_0EEESS_NSP_INSQ_7ScaleInELST_0EEESU_EEEEEENS4_6LayoutINS5_IJSC_SC_SC_EEENS5_IJNSA_ILi0EEESZ_SZ_EEEEENS5_IJNS4_10UnderscoreES12_S12_EEEEENS4_13SM90_TMA_LOADENS4_14ComposedLayoutINS4_7SwizzleILi1ELi4ELi3EEENS4_18smem_ptr_flag_bitsILi8EEENSX_INS5_IJNSA_ILi8EEESH_EEENS5_IJSH_SC_EEEEEEEvNS4_8identityENS4_23SM90_TMA_LOAD_MULTICASTES1F_vS1G_EENS_8epilogue10collective18CollectiveEpilogueINS1J_23Sm100TmaWarpSpecializedILi2ELi2ELi32ELb0ELb0EEEJSI_NS5_IJNSX_ISF_SC_EES1O_EEESJ_SK_SJ_SK_NS1J_6fusion15FusionCallbacksIS1N_NS1Q_17LinearCombinationISJ_fSJ_fLNS_15FloatRoundStyleE2EEESI_S1P_JEEENS4_5SM1004TMEM4LOAD26SM100_TMEM_LOAD_16dp32b32xES15_NS16_INS17_ILi2ELi4ELi3EEES1A_NSX_INS5_IJS1B_SF_EEENS5_IJSF_SC_EEEEEEENS4_39AutoVectorizingCopyWithAssumedAlignmentILi128EEENS4_14SM90_TMA_STOREES24_S26_S26_EEEvvEEEEvNT_6ParamsE) ;  /* 0xffffff7c02607950 */ /* 0x000fea0003c3ffff */
.L_x_151:
[----:B------:R-:W-:-:S00]  /*8280*/  BRA `(.L_x_151) ;  /* 0xfffffffc00fc7947 */ /* 0x000fc0000383ffff */
[----:B------:R-:W-:-:S00]  /*8290*/  NOP ;  /* 0x0000000000007918 */ /* 0x000fc00000000000 */
        /* <DEDUP_REMOVED lines=14> */
.L_x_152:


//--------------------- .nv.global.init           --------------------------
	.section	.nv.global.init,"aw",@progbits
.nv.global.init:
	.type		$str$27,@object
	.size		$str$27,($str$28 - $str$27)
$str$27:
        /*0000*/ 	.byte	0x28, 0x61, 0x64, 0x64, 0x72, 0x65, 0x73, 0x73, 0x20, 0x26, 0x20, 0x6d, 0x61, 0x73, 0x6b, 0x29
        /*0010*/ 	.byte	0x20, 0x3d, 0x3d, 0x20, 0x30, 0x00
	.type		$str$28,@object
	.size		$str$28,($str$26 - $str$28)
$str$28:
        /*0016*/ 	.byte	0x2f, 0x74, 0x6d, 0x70, 0x2f, 0x63, 0x75, 0x74, 0x6c, 0x61, 0x73, 0x73, 0x5f, 0x73, 0x77, 0x65
        /*0026*/ 	.byte	0x65, 0x70, 0x5f, 0x73, 0x72, 0x63, 0x2f, 0x69, 0x6e, 0x63, 0x6c, 0x75, 0x64, 0x65, 0x2f, 0x63
        /*0036*/ 	.byte	0x75, 0x74, 0x65, 0x2f, 0x70, 0x6f, 0x69, 0x6e, 0x74, 0x65, 0x72, 0x5f, 0x66, 0x6c, 0x61, 0x67
        /*0046*/ 	.byte	0x67, 0x65, 0x64, 0x2e, 0x68, 0x70, 0x70, 0x00
	.type		$str$26,@object
	.size		$str$26,($str$25 - $str$26)
$str$26:
        /*004e*/ 	.byte	0x2f, 0x74, 0x6d, 0x70, 0x2f, 0x63, 0x75, 0x74, 0x6c, 0x61, 0x73, 0x73, 0x5f, 0x73, 0x77, 0x65
        /*005e*/ 	.byte	0x65, 0x70, 0x5f, 0x73, 0x72, 0x63, 0x2f, 0x69, 0x6e, 0x63, 0x6c, 0x75, 0x64, 0x65, 0x2f, 0x63
        /*006e*/ 	.byte	0x75, 0x74, 0x65, 0x2f, 0x61, 0x74, 0x6f, 0x6d, 0x2f, 0x63, 0x6f, 0x70, 0x79, 0x5f, 0x74, 0x72
        /*007e*/ 	.byte	0x61, 0x69, 0x74, 0x73, 0x5f, 0x73, 0x6d, 0x31, 0x30, 0x30, 0x2e, 0x68, 0x70, 0x70, 0x00
	.type		$str$25,@object
	.size		$str$25,(__unnamed_1 - $str$25)
$str$25:
        /*008d*/ 	.byte	0x28, 0x28, 0x75, 0x69, 0x6e, 0x74, 0x33, 0x32, 0x5f, 0x74, 0x28, 0x74, 0x68, 0x72, 0x65, 0x61
        /*009d*/ 	.byte	0x64, 0x49, 0x64, 0x78, 0x2e, 0x78, 0x29, 0x20, 0x2f, 0x20, 0x33, 0x32, 0x29, 0x20, 0x25, 0x20
        /*00ad*/ 	.byte	0x34, 0x29, 0x20, 0x3d, 0x3d, 0x20, 0x28, 0x28, 0x28, 0x74, 0x6d, 0x65, 0x6d, 0x5f, 0x61, 0x64
        /*00bd*/ 	.byte	0x64, 0x72, 0x20, 0x3e, 0x3e, 0x20, 0x31, 0x36, 0x29, 0x20, 0x2f, 0x20, 0x33, 0x32, 0x29, 0x20
        /*00cd*/ 	.byte	0x25, 0x20, 0x34, 0x29, 0x00
	.type		__unnamed_1,@object
	.size		__unnamed_1,(__unnamed_2 - __unnamed_1)
__unnamed_1:
        /*00d2*/ 	.byte	0x61, 0x75, 0x74, 0x6f, 0x20, 0x63, 0x75, 0x74, 0x65, 0x3a, 0x3a, 0x61, 0x73, 0x5f, 0x70, 0x6f
        /* <DEDUP_REMOVED lines=24> */
        /*0262*/ 	.byte	0x3c, 0x34, 0x30, 0x39, 0x36, 0x3e, 0x3e, 0x3e, 0x3e, 0x5d, 0x00
	.type		__unnamed_2,@object
	.size		__unnamed_2,(.L_2 - __unnamed_2)
__unnamed_2:
        /* <DEDUP_REMOVED lines=40> */
        /*04ed*/ 	.byte	0x74, 0x65, 0x3a, 0x3a, 0x43, 0x3c, 0x30, 0x3e, 0x3e, 0x3e, 0x3e, 0x5d, 0x00
.L_2:


//--------------------- .nv.shared._ZN7cutlass13device_kernelINS_4gemm6kernel13GemmUniversalIN4cute5tupleIJiiiiEEENS1_10collective13CollectiveMmaINS1_35MainloopSm100TmaUmmaWarpSpecializedILi5ELi2ELi4ENS5_IJNS4_1CILi2EEENSA_ILi1EEESC_EEEEENS5_IJNSA_ILi64EEENSA_ILi128EEENSA_ILi32EEEEEENS_12float_e5m2_tENS5_IJlSC_lEEESJ_SK_NS4_8TiledMMAINS4_8MMA_AtomIJNS4_10MMA_TraitsINS4_19SM100_MMA_F8F6F4_SSEJSJ_SJ_fSF_SG_NS4_17integral_constantINS4_4UMMA5MajorELSR_0EEESS_NSP_INSQ_7ScaleInELST_0EEESU_EEEEEENS4_6LayoutINS5_IJSC_SC_SC_EEENS5_IJNSA_ILi0EEESZ_SZ_EEEEENS5_IJNS4_10UnderscoreES12_S12_EEEEENS4_13SM90_TMA_LOADENS4_14ComposedLayoutINS4_7SwizzleILi1ELi4ELi3EEENS4_18smem_ptr_flag_bitsILi8EEENSX_INS5_IJNSA_ILi8EEESH_EEENS5_IJSH_SC_EEEEEEEvNS4_8identityENS4_23SM90_TMA_LOAD_MULTICASTES1F_vS1G_EENS_8epilogue10collective18CollectiveEpilogueINS1J_23Sm100TmaWarpSpecializedILi2ELi2ELi32ELb0ELb0EEEJSI_NS5_IJNSX_ISF_SC_EES1O_EEESJ_SK_SJ_SK_NS1J_6fusion15FusionCallbacksIS1N_NS1Q_17LinearCombinationISJ_fSJ_fLNS_15FloatRoundStyleE2EEESI_S1P_JEEENS4_5SM1004TMEM4LOAD26SM100_TMEM_LOAD_16dp32b32xES15_NS16_INS17_ILi2ELi4ELi3EEES1A_NSX_INS5_IJS1B_SF_EEENS5_IJSF_SC_EEEEEEENS4_39AutoVectorizingCopyWithAssumedAlignmentILi128EEENS4_14SM90_TMA_STOREES24_S26_S26_EEEvvEEEEvNT_6ParamsE --------------------------
	.section	.nv.shared._ZN7cutlass13device_kernelINS_4gemm6kernel13GemmUniversalIN4cute5tupleIJiiiiEEENS1_10collective13CollectiveMmaINS1_35MainloopSm100TmaUmmaWarpSpecializedILi5ELi2ELi4ENS5_IJNS4_1CILi2EEENSA_ILi1EEESC_EEEEENS5_IJNSA_ILi64EEENSA_ILi128EEENSA_ILi32EEEEEENS_12float_e5m2_tENS5_IJlSC_lEEESJ_SK_NS4_8TiledMMAINS4_8MMA_AtomIJNS4_10MMA_TraitsINS4_19SM100_MMA_F8F6F4_SSEJSJ_SJ_fSF_SG_NS4_17integral_constantINS4_4UMMA5MajorELSR_0EEESS_NSP_INSQ_7ScaleInELST_0EEESU_EEEEEENS4_6LayoutINS5_IJSC_SC_SC_EEENS5_IJNSA_ILi0EEESZ_SZ_EEEEENS5_IJNS4_10UnderscoreES12_S12_EEEEENS4_13SM90_TMA_LOADENS4_14ComposedLayoutINS4_7SwizzleILi1ELi4ELi3EEENS4_18smem_ptr_flag_bitsILi8EEENSX_INS5_IJNSA_ILi8EEESH_EEENS5_IJSH_SC_EEEEEEEvNS4_8identityENS4_23SM90_TMA_LOAD_MULTICASTES1F_vS1G_EENS_8epilogue10collective18CollectiveEpilogueINS1J_23Sm100TmaWarpSpecializedILi2ELi2ELi32ELb0ELb0EEEJSI_NS5_IJNSX_ISF_SC_EES1O_EEESJ_SK_SJ_SK_NS1J_6fusion15FusionCallbacksIS1N_NS1Q_17LinearCombinationISJ_fSJ_fLNS_15FloatRoundStyleE2EEESI_S1P_JEEENS4_5SM1004TMEM4LOAD26SM100_TMEM_LOAD_16dp32b32xES15_NS16_INS17_ILi2ELi4ELi3EEES1A_NSX_INS5_IJS1B_SF_EEENS5_IJSF_SC_EEEEEEENS4_39AutoVectorizingCopyWithAssumedAlignmentILi128EEENS4_14SM90_TMA_STOREES24_S26_S26_EEEvvEEEEvNT_6ParamsE,"aw",@nobits
	.sectionflags	@""
	.align	16
	.zero		1024


//--------------------- .nv.shared.reserved.0     --------------------------
	.section	.nv.shared.reserved.0,"aw",@nobits
	.weak		__nv_reservedSMEM_offset_0_alias
	.size		__nv_reservedSMEM_offset_0_alias, 0, 64
	.other		__nv_reservedSMEM_offset_0_alias,@"STO_CUDA_RESERVED_SHARED STV_DEFAULT"
__nv_reservedSMEM_offset_0_alias:
	.zero		0
.nv.shared.reserved.0:
	.zero		64
	.weak		__nv_reservedSMEM_tcgen05_partition
	.type		__nv_reservedSMEM_tcgen05_partition,@object
	.size		__nv_reservedSMEM_tcgen05_partition,(.L_0 - __nv_reservedSMEM_tcgen05_partition)
__nv_reservedSMEM_tcgen05_partition:
	.zero		32
.L_0:


//--------------------- .nv.global                --------------------------
	.section	.nv.global,"aw",@nobits
.nv.global:
	.type		_ZN40_INTERNAL_e28915bc_4_k_cu_5f670a81_101554cute1_E,@object
	.size		_ZN40_INTERNAL_e28915bc_4_k_cu_5f670a81_101554cute1_E,(_ZN40_INTERNAL_e28915bc_4_k_cu_5f670a81_101554cuda3std3__45__cpo6cbeginE - _ZN40_INTERNAL_e28915bc_4_k_cu_5f670a81_101554cute1_E)
_ZN40_INTERNAL_e28915bc_4_k_cu_5f670a81_101554cute1_E:
	.zero		1
	.type		_ZN40_INTERNAL_e28915bc_4_k_cu_5f670a81_101554cuda3std3__45__cpo6cbeginE,@object
	.size		_ZN40_INTERNAL_e28915bc_4_k_cu_5f670a81_101554cuda3std3__45__cpo6cbeginE,(_ZN40_INTERNAL_e28915bc_4_k_cu_5f670a81_101554cuda3std3__48in_placeE - _ZN40_INTERNAL_e28915bc_4_k_cu_5f670a81_101554cuda3std3__45__cpo6cbeginE)
_ZN40_INTERNAL_e28915bc_4_k_cu_5f670a81_101554cuda3std3__45__cpo6cbeginE:
	.zero		1
	.type		_ZN40_INTERNAL_e28915bc_4_k_cu_5f670a81_101554cuda3std3__48in_placeE,@object
	.size		_ZN40_INTERNAL_e28915bc_4_k_cu_5f670a81_101554cuda3std3__48in_placeE,(_ZN40_INTERNAL_e28915bc_4_k_cu_5f670a81_101554cuda3std6ranges3__45__cpo9iter_moveE - _ZN40_INTERNAL_e28915bc_4_k_cu_5f670a81_101554cuda3std3__48in_placeE)
_ZN40_INTERNAL_e28915bc_4_k_cu_5f670a81_101554cuda3std3__48in_placeE:
	.zero		1
	.type		_ZN40_INTERNAL_e28915bc_4_k_cu_5f670a81_101554cuda3std6ranges3__45__cpo9iter_moveE,@object
	.size		_ZN40_INTERNAL_e28915bc_4_k_cu_5f670a81_101554cuda3std6ranges3__45__cpo9iter_moveE,(_ZN40_INTERNAL_e28915bc_4_k_cu_5f670a81_101554cuda3std3__45__cpo5beginE - _ZN40_INTERNAL_e28915bc_4_k_cu_5f670a81_101554cuda3std6ranges3__45__cpo9iter_moveE)
_ZN40_INTERNAL_e28915bc_4_k_cu_5f670a81_101554cuda3std6ranges3__45__cpo9iter_moveE:
	.zero		1
	.type		_ZN40_INTERNAL_e28915bc_4_k_cu_5f670a81_101554cuda3std3__45__cpo5beginE,@object
	.size		_ZN40_INTERNAL_e28915bc_4_k_cu_5f670a81_101554cuda3std3__45__cpo5beginE,(_ZN40_INTERNAL_e28915bc_4_k_cu_5f670a81_101554cuda3std3__442_GLOBAL__N__e28915bc_4_k_cu_5f670a81_101556ignoreE - _ZN40_INTERNAL_e28915bc_4_k_cu_5f670a81_101554cuda3std3__45__cpo5beginE)
_ZN40_INTERNAL_e28915bc_4_k_cu_5f670a81_101554cuda3std3__45__cpo5beginE:
	.zero		1
	.type		_ZN40_INTERNAL_e28915bc_4_k_cu_5f670a81_101554cuda3std3__442_GLOBAL__N__e28915bc_4_k_cu_5f670a81_101556ignoreE,@object
	.size		_ZN40_INTERNAL_e28915bc_4_k_cu_5f670a81_101554cuda3std3__442_GLOBAL__N__e28915bc_4_k_cu_5f670a81_101556ignoreE,(_ZN40_INTERNAL_e28915bc_4_k_cu_5f670a81_101554cute7productE - _ZN40_INTERNAL_e28915bc_4_k_cu_5f670a81_101554cuda3std3__442_GLOBAL__N__e28915bc_4_k_cu_5f670a81_101556ignoreE)
_ZN40_INTERNAL_e28915bc_4_k_cu_5f670a81_101554cuda3std3__442_GLOBAL__N__e28915bc_4_k_cu_5f670a81_101556ignoreE:
	.zero		1
	.type		_ZN40_INTERNAL_e28915bc_4_k_cu_5f670a81_101554cute7productE,@object
	.size		_ZN40_INTERNAL_e28915bc_4_k_cu_5f670a81_101554cute7productE,(_ZN40_INTERNAL_e28915bc_4_k_cu_5f670a81_101554cuda3std3__45__cpo3endE - _ZN40_INTERNAL_e28915bc_4_k_cu_5f670a81_101554cute7productE)
_ZN40_INTERNAL_e28915bc_4_k_cu_5f670a81_101554cute7productE:
	.zero		1
	.type		_ZN40_INTERNAL_e28915bc_4_k_cu_5f670a81_101554cuda3std3__45__cpo3endE,@object
	.size		_ZN40_INTERNAL_e28915bc_4_k_cu_5f670a81_101554cuda3std3__45__cpo3endE,(_ZN40_INTERNAL_e28915bc_4_k_cu_5f670a81_101554cuda3std3__419piecewise_constructE - _ZN40_INTERNAL_e28915bc_4_k_cu_5f670a81_101554cuda3std3__45__cpo3endE)
_ZN40_INTERNAL_e28915bc_4_k_cu_5f670a81_101554cuda3std3__45__cpo3endE:
	.zero		1
	.type		_ZN40_INTERNAL_e28915bc_4_k_cu_5f670a81_101554cuda3std3__419piecewise_constructE,@object
	.size		_ZN40_INTERNAL_e28915bc_4_k_cu_5f670a81_101554cuda3std3__419piecewise_constructE,(_ZN40_INTERNAL_e28915bc_4_k_cu_5f670a81_101554cuda3std3__45__cpo4cendE - _ZN40_INTERNAL_e28915bc_4_k_cu_5f670a81_101554cuda3std3__419piecewise_constructE)
_ZN40_INTERNAL_e28915bc_4_k_cu_5f670a81_101554cuda3std3__419piecewise_constructE:
	.zero		1
	.type		_ZN40_INTERNAL_e28915bc_4_k_cu_5f670a81_101554cuda3std3__45__cpo4cendE,@object
	.size		_ZN40_INTERNAL_e28915bc_4_k_cu_5f670a81_101554cuda3std3__45__cpo4cendE,(_ZN40_INTERNAL_e28915bc_4_k_cu_5f670a81_101554cuda3std6ranges3__45__cpo4swapE - _ZN40_INTERNAL_e28915bc_4_k_cu_5f670a81_101554cuda3std3__45__cpo4cendE)
_ZN40_INTERNAL_e28915bc_4_k_cu_5f670a81_101554cuda3std3__45__cpo4cendE:
	.zero		1
	.type		_ZN40_INTERNAL_e28915bc_4_k_cu_5f670a81_101554cuda3std6ranges3__45__cpo4swapE,@object
	.size		_ZN40_INTERNAL_e28915bc_4_k_cu_5f670a81_101554cuda3std6ranges3__45__cpo4swapE,(.L_10 - _ZN40_INTERNAL_e28915bc_4_k_cu_5f670a81_101554cuda3std6ranges3__45__cpo4swapE)
_ZN40_INTERNAL_e28915bc_4_k_cu_5f670a81_101554cuda3std6ranges3__45__cpo4swapE:
	.zero		1
.L_10:


//--------------------- .nv.constant0._ZN7cutlass13device_kernelINS_4gemm6kernel13GemmUniversalIN4cute5tupleIJiiiiEEENS1_10collective13CollectiveMmaINS1_35MainloopSm100TmaUmmaWarpSpecializedILi5ELi2ELi4ENS5_IJNS4_1CILi2EEENSA_ILi1EEESC_EEEEENS5_IJNSA_ILi64EEENSA_ILi128EEENSA_ILi32EEEEEENS_12float_e5m2_tENS5_IJlSC_lEEESJ_SK_NS4_8TiledMMAINS4_8MMA_AtomIJNS4_10MMA_TraitsINS4_19SM100_MMA_F8F6F4_SSEJSJ_SJ_fSF_SG_NS4_17integral_constantINS4_4UMMA5MajorELSR_0EEESS_NSP_INSQ_7ScaleInELST_0EEESU_EEEEEENS4_6LayoutINS5_IJSC_SC_SC_EEENS5_IJNSA_ILi0EEESZ_SZ_EEEEENS5_IJNS4_10UnderscoreES12_S12_EEEEENS4_13SM90_TMA_LOADENS4_14ComposedLayoutINS4_7SwizzleILi1ELi4ELi3EEENS4_18smem_ptr_flag_bitsILi8EEENSX_INS5_IJNSA_ILi8EEESH_EEENS5_IJSH_SC_EEEEEEEvNS4_8identityENS4_23SM90_TMA_LOAD_MULTICASTES1F_vS1G_EENS_8epilogue10collective18CollectiveEpilogueINS1J_23Sm100TmaWarpSpecializedILi2ELi2ELi32ELb0ELb0EEEJSI_NS5_IJNSX_ISF_SC_EES1O_EEESJ_SK_SJ_SK_NS1J_6fusion15FusionCallbacksIS1N_NS1Q_17LinearCombinationISJ_fSJ_fLNS_15FloatRoundStyleE2EEESI_S1P_JEEENS4_5SM1004TMEM4LOAD26SM100_TMEM_LOAD_16dp32b32xES15_NS16_INS17_ILi2ELi4ELi3EEES1A_NSX_INS5_IJS1B_SF_EEENS5_IJSF_SC_EEEEEEENS4_39AutoVectorizingCopyWithAssumedAlignmentILi128EEENS4_14SM90_TMA_STOREES24_S26_S26_EEEvvEEEEvNT_6ParamsE --------------------------
	.section	.nv.constant0._ZN7cutlass13device_kernelINS_4gemm6kernel13GemmUniversalIN4cute5tupleIJiiiiEEENS1_10collective13CollectiveMmaINS1_35MainloopSm100TmaUmmaWarpSpecializedILi5ELi2ELi4ENS5_IJNS4_1CILi2EEENSA_ILi1EEESC_EEEEENS5_IJNSA_ILi64EEENSA_ILi128EEENSA_ILi32EEEEEENS_12float_e5m2_tENS5_IJlSC_lEEESJ_SK_NS4_8TiledMMAINS4_8MMA_AtomIJNS4_10MMA_TraitsINS4_19SM100_MMA_F8F6F4_SSEJSJ_SJ_fSF_SG_NS4_17integral_constantINS4_4UMMA5MajorELSR_0EEESS_NSP_INSQ_7ScaleInELST_0EEESU_EEEEEENS4_6LayoutINS5_IJSC_SC_SC_EEENS5_IJNSA_ILi0EEESZ_SZ_EEEEENS5_IJNS4_10UnderscoreES12_S12_EEEEENS4_13SM90_TMA_LOADENS4_14ComposedLayoutINS4_7SwizzleILi1ELi4ELi3EEENS4_18smem_ptr_flag_bitsILi8EEENSX_INS5_IJNSA_ILi8EEESH_EEENS5_IJSH_SC_EEEEEEEvNS4_8identityENS4_23SM90_TMA_LOAD_MULTICASTES1F_vS1G_EENS_8epilogue10collective18CollectiveEpilogueINS1J_23Sm100TmaWarpSpecializedILi2ELi2ELi32ELb0ELb0EEEJSI_NS5_IJNSX_ISF_SC_EES1O_EEESJ_SK_SJ_SK_NS1J_6fusion15FusionCallbacksIS1N_NS1Q_17LinearCombinationISJ_fSJ_fLNS_15FloatRoundStyleE2EEESI_S1P_JEEENS4_5SM1004TMEM4LOAD26SM100_TMEM_LOAD_16dp32b32xES15_NS16_INS17_ILi2ELi4ELi3EEES1A_NSX_INS5_IJS1B_SF_EEENS5_IJSF_SC_EEEEEEENS4_39AutoVectorizingCopyWithAssumedAlignmentILi128EEENS4_14SM90_TMA_STOREES24_S26_S26_EEEvvEEEEvNT_6ParamsE,"a",@progbits
	.sectionflags	@""
	.align	4
.nv.constant0._ZN7cutlass13device_kernelINS_4gemm6kernel13GemmUniversalIN4cute5tupleIJiiiiEEENS1_10collective13CollectiveMmaINS1_35MainloopSm100TmaUmmaWarpSpecializedILi5ELi2ELi4ENS5_IJNS4_1CILi2EEENSA_ILi1EEESC_EEEEENS5_IJNSA_ILi64EEENSA_ILi128EEENSA_ILi32EEEEEENS_12float_e5m2_tENS5_IJlSC_lEEESJ_SK_NS4_8TiledMMAINS4_8MMA_AtomIJNS4_10MMA_TraitsINS4_19SM100_MMA_F8F6F4_SSEJSJ_SJ_fSF_SG_NS4_17integral_constantINS4_4UMMA5MajorELSR_0EEESS_NSP_INSQ_7ScaleInELST_0EEESU_EEEEEENS4_6LayoutINS5_IJSC_SC_SC_EEENS5_IJNSA_ILi0EEESZ_SZ_EEEEENS5_IJNS4_10UnderscoreES12_S12_EEEEENS4_13SM90_TMA_LOADENS4_14ComposedLayoutINS4_7SwizzleILi1ELi4ELi3EEENS4_18smem_ptr_flag_bitsILi8EEENSX_INS5_IJNSA_ILi8EEESH_EEENS5_IJSH_SC_EEEEEEEvNS4_8identityENS4_23SM90_TMA_LOAD_MULTICASTES1F_vS1G_EENS_8epilogue10collective18CollectiveEpilogueINS1J_23Sm100TmaWarpSpecializedILi2ELi2ELi32ELb0ELb0EEEJSI_NS5_IJNSX_ISF_SC_EES1O_EEESJ_SK_SJ_SK_NS1J_6fusion15FusionCallbacksIS1N_NS1Q_17LinearCombinationISJ_fSJ_fLNS_15FloatRoundStyleE2EEESI_S1P_JEEENS4_5SM1004TMEM4LOAD26SM100_TMEM_LOAD_16dp32b32xES15_NS16_INS17_ILi2ELi4ELi3EEES1A_NSX_INS5_IJS1B_SF_EEENS5_IJSF_SC_EEEEEEENS4_39AutoVectorizingCopyWithAssumedAlignmentILi128EEENS4_14SM90_TMA_STOREES24_S26_S26_EEEvvEEEEvNT_6ParamsE:
	.zero		2944


//--------------------- SYMBOLS --------------------------

	.type		.nv.reservedSmem.offset0,@object
	.size		.nv.reservedSmem.offset0,0x4
	.type		.nv.reservedSmem.cap,@object
	.size		.nv.reservedSmem.cap,0x4
	.type		__assertfail,@function
